// auto-generated by cutlass_sweep.sparse_gemm — config: {"arch": "sm_100", "cluster_m": 1, "cluster_n": 2, "dtype": "bf16", "tile_k": 64, "tile_m": 128, "tile_n": 128}
#include "cutlass/cutlass.h"
#include "cutlass/gemm/collective/collective_builder.hpp"
#include "cutlass/gemm/device/gemm_universal_adapter.h"
#include "cutlass/gemm/kernel/gemm_universal.hpp"
#include "cutlass/epilogue/collective/collective_builder.hpp"

using Elem = cutlass::bfloat16_t;
using Acc  = float;
using TileShape    = cute::Shape<cute::_128, cute::_128, cute::_64>;
using ClusterShape = cute::Shape<cute::_1, cute::_2, cute::_1>;

using CollectiveEpilogue = typename cutlass::epilogue::collective::CollectiveBuilder<
    cutlass::arch::Sm100, cutlass::arch::OpClassSparseTensorOp,
    TileShape, ClusterShape,
    cutlass::epilogue::collective::EpilogueTileAuto,
    Acc, Acc,
    Acc, cutlass::layout::ColumnMajor, 128 / cutlass::sizeof_bits<Acc>::value,
    Acc, cutlass::layout::ColumnMajor, 128 / cutlass::sizeof_bits<Acc>::value,
    cutlass::epilogue::TmaWarpSpecialized1Sm
  >::CollectiveOp;

using CollectiveMainloop = typename cutlass::gemm::collective::CollectiveBuilder<
    cutlass::arch::Sm100, cutlass::arch::OpClassSparseTensorOp,
    Elem, cutlass::layout::RowMajor, 2 * 128 / cutlass::sizeof_bits<Elem>::value,
    Elem, cutlass::layout::ColumnMajor, 128 / cutlass::sizeof_bits<Elem>::value,
    Acc,
    TileShape, ClusterShape,
    cutlass::gemm::collective::StageCountAutoCarveoutEpi<CollectiveEpilogue>,
    cutlass::gemm::KernelSparseTmaWarpSpecialized1SmSm100
  >::CollectiveOp;

using GemmKernel = cutlass::gemm::kernel::GemmUniversal<
    cute::Shape<int,int,int,int>,
    CollectiveMainloop,
    CollectiveEpilogue
>;
using Gemm = cutlass::gemm::device::GemmUniversalAdapter<GemmKernel>;

auto* _anchor = &cutlass::device_kernel<GemmKernel>;


// ===== COMPILED SASS (sm_100a) =====

	.target	sm_100a

	.elftype	@"ET_EXEC"


//--------------------- .note.nv.tkinfo           --------------------------
	.section	.note.nv.tkinfo,"",@"SHT_NOTE"
	.sectionflags	@"SHF_NOTE_NV_TKINFO"
	.tkinfo
        /*0018*/ 	.word	0x00000002
        /*0030*/ 	.string	""
        /*0030*/ 	.string	"ptxas"
        /*0030*/ 	.string	"Cuda compilation tools, release 13.0, V13.0.88"
        /*0030*/ 	.string	"Build cuda_13.0.r13.0/compiler.36424714_0"
        /*0030*/ 	.string	"-arch sm_100a -m 64 "



//--------------------- .note.nv.cuinfo           --------------------------
	.section	.note.nv.cuinfo,"",@"SHT_NOTE"
	.sectionflags	@"SHF_NOTE_NV_CUINFO"
        /*0018*/ 	.short	0x0002
        /*001a*/ 	.short	0x0064
        /*001c*/ 	.short	0x0082
	.zero		2


//--------------------- .nv.info                  --------------------------
	.section	.nv.info,"",@"SHT_CUDA_INFO"
	.align	4


	//----- nvinfo : EIATTR_REGCOUNT
	.align		4
        /*0000*/ 	.byte	0x04, 0x2f
        /*0002*/ 	.short	(.L_19 - .L_18)
	.align		4
.L_18:
        /*0004*/ 	.word	index@(_ZN7cutlass13device_kernelINS_4gemm6kernel13GemmUniversalIN4cute5tupleIJiiiiEEENS1_10collective13CollectiveMmaINS1_41MainloopSm100TmaUmmaWarpSpecializedSparseILi6ELi2ELi2ENS5_IJNS4_1CILi1EEENSA_ILi2EEESB_EEEEENS5_IJNSA_ILi128EEESF_NSA_ILi64EEEEEENS_10bfloat16_tENS5_IJNS4_6LayoutINS5_IJiNS5_IJSC_iEEEiEEENS5_IJlNS5_IJSB_SC_EEElEEEEENSJ_INS5_IJNS5_IJNS5_IJNSA_ILi8EEESC_SP_EEEiEEENS5_IJNS5_IJNSA_ILi16EEESC_NSA_ILi4EEEEEEiEEEiEEENS5_IJNS5_IJNS5_IJSF_SS_NSA_ILi2048EEEEEENSA_ILi16384EEEEEENS5_IJNS5_IJSB_NSA_ILi1024EEENSA_ILi32EEEEEElEEElEEEEEEEESI_NS5_IJlSB_lEEENS4_8TiledMMAINS4_8MMA_AtomIJNS4_27SM100_MMA_F16BF16_SS_SPARSEISI_SI_fLi128ELi128ELNS4_4UMMA5MajorE0ELS1D_0ELNS1C_7ScaleInE0ELS1E_0EEEEEENSJ_INS5_IJSB_SB_SB_EEENS5_IJNSA_ILi0EEES1I_S1I_EEEEENS5_IJNS4_10UnderscoreES1L_S1L_EEEEENS4_23SM90_TMA_LOAD_MULTICASTENS4_14ComposedLayoutINS4_7SwizzleILi2ELi4ELi3EEENS4_25smem_sparse_ptr_flag_bitsILi2ELi16EEENSJ_INS5_IJNS5_IJSB_SP_EEENS5_IJSC_S12_EEEEEENS5_IJNS5_IJS1I_SG_EEESM_EEEEEEEvNS4_8identityENS4_13SM90_TMA_LOADENS1P_INS1Q_ILi3ELi4ELi3EEENS4_18smem_ptr_flag_bitsILi16EEENSJ_INS5_IJSP_SG_EEENS5_IJSG_SB_EEEEEEEvS21_EENS_8epilogue10collective18CollectiveEpilogueINS2B_23Sm100TmaWarpSpecializedILi4ELi2ELi32ELb1ELb0EEEJSH_NS5_IJNSJ_ISF_SB_EENSJ_IS12_SB_EEEEEfNS5_IJSB_llEEEfS2J_NS2B_6fusion15FusionCallbacksIS2F_NS2K_17LinearCombinationIffffLNS_15FloatRoundStyleE2EEESH_S2I_JEEENS4_5SM1004TMEM4LOAD26SM100_TMEM_LOAD_32dp32b32xES22_NS1P_INS1Q_ILi2ELi5ELi2EEENS24_ILi32EEENSJ_INS5_IJS12_ST_EEENS5_IJSB_S12_EEEEEEENS4_39AutoVectorizingCopyWithAssumedAlignmentILi128EEENS4_14SM90_TMA_STOREES2Z_S31_S31_EEEvvEEEEvNT_6ParamsE)
        /*0008*/ 	.word	0x00000079


	//----- nvinfo : EIATTR_FRAME_SIZE
	.align		4
.L_19:
        /*000c*/ 	.byte	0x04, 0x11
        /*000e*/ 	.short	(.L_21 - .L_20)
	.align		4
.L_20:
        /*0010*/ 	.word	index@($__internal_2_$__cuda_sm10x_tcgen05_guardrail_trap_unallocated_columns_being_dealloced)
        /*0014*/ 	.word	0x00000000


	//----- nvinfo : EIATTR_FRAME_SIZE
	.align		4
.L_21:
        /*0018*/ 	.byte	0x04, 0x11
        /*001a*/ 	.short	(.L_23 - .L_22)
	.align		4
.L_22:
        /*001c*/ 	.word	index@($__internal_1_$__cuda_sm10x_tcgen05_guardrail_trap_phase_invalid_during_alloc)
        /*0020*/ 	.word	0x00000000


	//----- nvinfo : EIATTR_FRAME_SIZE
	.align		4
.L_23:
        /*0024*/ 	.byte	0x04, 0x11
        /*0026*/ 	.short	(.L_25 - .L_24)
	.align		4
.L_24:
        /*0028*/ 	.word	index@($__internal_0_$__cuda_sm10x_tcgen05_guardrail_trap_col_being_dealloced_not_returned_by_alloc)
        /*002c*/ 	.word	0x00000000


	//----- nvinfo : EIATTR_FRAME_SIZE
	.align		4
.L_25:
        /*0030*/ 	.byte	0x04, 0x11
        /*0032*/ 	.short	(.L_27 - .L_26)
	.align		4
.L_26:
        /*0034*/ 	.word	index@(_ZN7cutlass13device_kernelINS_4gemm6kernel13GemmUniversalIN4cute5tupleIJiiiiEEENS1_10collective13CollectiveMmaINS1_41MainloopSm100TmaUmmaWarpSpecializedSparseILi6ELi2ELi2ENS5_IJNS4_1CILi1EEENSA_ILi2EEESB_EEEEENS5_IJNSA_ILi128EEESF_NSA_ILi64EEEEEENS_10bfloat16_tENS5_IJNS4_6LayoutINS5_IJiNS5_IJSC_iEEEiEEENS5_IJlNS5_IJSB_SC_EEElEEEEENSJ_INS5_IJNS5_IJNS5_IJNSA_ILi8EEESC_SP_EEEiEEENS5_IJNS5_IJNSA_ILi16EEESC_NSA_ILi4EEEEEEiEEEiEEENS5_IJNS5_IJNS5_IJSF_SS_NSA_ILi2048EEEEEENSA_ILi16384EEEEEENS5_IJNS5_IJSB_NSA_ILi1024EEENSA_ILi32EEEEEElEEElEEEEEEEESI_NS5_IJlSB_lEEENS4_8TiledMMAINS4_8MMA_AtomIJNS4_27SM100_MMA_F16BF16_SS_SPARSEISI_SI_fLi128ELi128ELNS4_4UMMA5MajorE0ELS1D_0ELNS1C_7ScaleInE0ELS1E_0EEEEEENSJ_INS5_IJSB_SB_SB_EEENS5_IJNSA_ILi0EEES1I_S1I_EEEEENS5_IJNS4_10UnderscoreES1L_S1L_EEEEENS4_23SM90_TMA_LOAD_MULTICASTENS4_14ComposedLayoutINS4_7SwizzleILi2ELi4ELi3EEENS4_25smem_sparse_ptr_flag_bitsILi2ELi16EEENSJ_INS5_IJNS5_IJSB_SP_EEENS5_IJSC_S12_EEEEEENS5_IJNS5_IJS1I_SG_EEESM_EEEEEEEvNS4_8identityENS4_13SM90_TMA_LOADENS1P_INS1Q_ILi3ELi4ELi3EEENS4_18smem_ptr_flag_bitsILi16EEENSJ_INS5_IJSP_SG_EEENS5_IJSG_SB_EEEEEEEvS21_EENS_8epilogue10collective18CollectiveEpilogueINS2B_23Sm100TmaWarpSpecializedILi4ELi2ELi32ELb1ELb0EEEJSH_NS5_IJNSJ_ISF_SB_EENSJ_IS12_SB_EEEEEfNS5_IJSB_llEEEfS2J_NS2B_6fusion15FusionCallbacksIS2F_NS2K_17LinearCombinationIffffLNS_15FloatRoundStyleE2EEESH_S2I_JEEENS4_5SM1004TMEM4LOAD26SM100_TMEM_LOAD_32dp32b32xES22_NS1P_INS1Q_ILi2ELi5ELi2EEENS24_ILi32EEENSJ_INS5_IJS12_ST_EEENS5_IJSB_S12_EEEEEEENS4_39AutoVectorizingCopyWithAssumedAlignmentILi128EEENS4_14SM90_TMA_STOREES2Z_S31_S31_EEEvvEEEEvNT_6ParamsE)
        /*0038*/ 	.word	0x00000000


	//----- nvinfo : EIATTR_MIN_STACK_SIZE
	.align		4
.L_27:
        /*003c*/ 	.byte	0x04, 0x12
        /*003e*/ 	.short	(.L_29 - .L_28)
	.align		4
.L_28:
        /*0040*/ 	.word	index@(_ZN7cutlass13device_kernelINS_4gemm6kernel13GemmUniversalIN4cute5tupleIJiiiiEEENS1_10collective13CollectiveMmaINS1_41MainloopSm100TmaUmmaWarpSpecializedSparseILi6ELi2ELi2ENS5_IJNS4_1CILi1EEENSA_ILi2EEESB_EEEEENS5_IJNSA_ILi128EEESF_NSA_ILi64EEEEEENS_10bfloat16_tENS5_IJNS4_6LayoutINS5_IJiNS5_IJSC_iEEEiEEENS5_IJlNS5_IJSB_SC_EEElEEEEENSJ_INS5_IJNS5_IJNS5_IJNSA_ILi8EEESC_SP_EEEiEEENS5_IJNS5_IJNSA_ILi16EEESC_NSA_ILi4EEEEEEiEEEiEEENS5_IJNS5_IJNS5_IJSF_SS_NSA_ILi2048EEEEEENSA_ILi16384EEEEEENS5_IJNS5_IJSB_NSA_ILi1024EEENSA_ILi32EEEEEElEEElEEEEEEEESI_NS5_IJlSB_lEEENS4_8TiledMMAINS4_8MMA_AtomIJNS4_27SM100_MMA_F16BF16_SS_SPARSEISI_SI_fLi128ELi128ELNS4_4UMMA5MajorE0ELS1D_0ELNS1C_7ScaleInE0ELS1E_0EEEEEENSJ_INS5_IJSB_SB_SB_EEENS5_IJNSA_ILi0EEES1I_S1I_EEEEENS5_IJNS4_10UnderscoreES1L_S1L_EEEEENS4_23SM90_TMA_LOAD_MULTICASTENS4_14ComposedLayoutINS4_7SwizzleILi2ELi4ELi3EEENS4_25smem_sparse_ptr_flag_bitsILi2ELi16EEENSJ_INS5_IJNS5_IJSB_SP_EEENS5_IJSC_S12_EEEEEENS5_IJNS5_IJS1I_SG_EEESM_EEEEEEEvNS4_8identityENS4_13SM90_TMA_LOADENS1P_INS1Q_ILi3ELi4ELi3EEENS4_18smem_ptr_flag_bitsILi16EEENSJ_INS5_IJSP_SG_EEENS5_IJSG_SB_EEEEEEEvS21_EENS_8epilogue10collective18CollectiveEpilogueINS2B_23Sm100TmaWarpSpecializedILi4ELi2ELi32ELb1ELb0EEEJSH_NS5_IJNSJ_ISF_SB_EENSJ_IS12_SB_EEEEEfNS5_IJSB_llEEEfS2J_NS2B_6fusion15FusionCallbacksIS2F_NS2K_17LinearCombinationIffffLNS_15FloatRoundStyleE2EEESH_S2I_JEEENS4_5SM1004TMEM4LOAD26SM100_TMEM_LOAD_32dp32b32xES22_NS1P_INS1Q_ILi2ELi5ELi2EEENS24_ILi32EEENSJ_INS5_IJS12_ST_EEENS5_IJSB_S12_EEEEEEENS4_39AutoVectorizingCopyWithAssumedAlignmentILi128EEENS4_14SM90_TMA_STOREES2Z_S31_S31_EEEvvEEEEvNT_6ParamsE)
        /*0044*/ 	.word	0x00000000
.L_29:


//--------------------- .nv.compat                --------------------------
	.section	.nv.compat,"",@"SHT_CUDA_COMPAT_INFO"
	.align	4
        /*0000*/ 	.byte	0x02, 0x09, 0x01, 0x00, 0x02, 0x02, 0x02, 0x00, 0x02, 0x05, 0x05, 0x00, 0x03, 0x07, 0x01, 0x01
        /*0010*/ 	.byte	0x02, 0x03, 0x01, 0x00, 0x02, 0x06, 0x01, 0x00, 0x04, 0x0b, 0x08, 0x00, 0x09, 0x00, 0x00, 0x00
        /*0020*/ 	.byte	0x00, 0x00, 0x00, 0x00


//--------------------- .nv.info._ZN7cutlass13device_kernelINS_4gemm6kernel13GemmUniversalIN4cute5tupleIJiiiiEEENS1_10collective13CollectiveMmaINS1_41MainloopSm100TmaUmmaWarpSpecializedSparseILi6ELi2ELi2ENS5_IJNS4_1CILi1EEENSA_ILi2EEESB_EEEEENS5_IJNSA_ILi128EEESF_NSA_ILi64EEEEEENS_10bfloat16_tENS5_IJNS4_6LayoutINS5_IJiNS5_IJSC_iEEEiEEENS5_IJlNS5_IJSB_SC_EEElEEEEENSJ_INS5_IJNS5_IJNS5_IJNSA_ILi8EEESC_SP_EEEiEEENS5_IJNS5_IJNSA_ILi16EEESC_NSA_ILi4EEEEEEiEEEiEEENS5_IJNS5_IJNS5_IJSF_SS_NSA_ILi2048EEEEEENSA_ILi16384EEEEEENS5_IJNS5_IJSB_NSA_ILi1024EEENSA_ILi32EEEEEElEEElEEEEEEEESI_NS5_IJlSB_lEEENS4_8TiledMMAINS4_8MMA_AtomIJNS4_27SM100_MMA_F16BF16_SS_SPARSEISI_SI_fLi128ELi128ELNS4_4UMMA5MajorE0ELS1D_0ELNS1C_7ScaleInE0ELS1E_0EEEEEENSJ_INS5_IJSB_SB_SB_EEENS5_IJNSA_ILi0EEES1I_S1I_EEEEENS5_IJNS4_10UnderscoreES1L_S1L_EEEEENS4_23SM90_TMA_LOAD_MULTICASTENS4_14ComposedLayoutINS4_7SwizzleILi2ELi4ELi3EEENS4_25smem_sparse_ptr_flag_bitsILi2ELi16EEENSJ_INS5_IJNS5_IJSB_SP_EEENS5_IJSC_S12_EEEEEENS5_IJNS5_IJS1I_SG_EEESM_EEEEEEEvNS4_8identityENS4_13SM90_TMA_LOADENS1P_INS1Q_ILi3ELi4ELi3EEENS4_18smem_ptr_flag_bitsILi16EEENSJ_INS5_IJSP_SG_EEENS5_IJSG_SB_EEEEEEEvS21_EENS_8epilogue10collective18CollectiveEpilogueINS2B_23Sm100TmaWarpSpecializedILi4ELi2ELi32ELb1ELb0EEEJSH_NS5_IJNSJ_ISF_SB_EENSJ_IS12_SB_EEEEEfNS5_IJSB_llEEEfS2J_NS2B_6fusion15FusionCallbacksIS2F_NS2K_17LinearCombinationIffffLNS_15FloatRoundStyleE2EEESH_S2I_JEEENS4_5SM1004TMEM4LOAD26SM100_TMEM_LOAD_32dp32b32xES22_NS1P_INS1Q_ILi2ELi5ELi2EEENS24_ILi32EEENSJ_INS5_IJS12_ST_EEENS5_IJSB_S12_EEEEEEENS4_39AutoVectorizingCopyWithAssumedAlignmentILi128EEENS4_14SM90_TMA_STOREES2Z_S31_S31_EEEvvEEEEvNT_6ParamsE --------------------------
	.section	.nv.info._ZN7cutlass13device_kernelINS_4gemm6kernel13GemmUniversalIN4cute5tupleIJiiiiEEENS1_10collective13CollectiveMmaINS1_41MainloopSm100TmaUmmaWarpSpecializedSparseILi6ELi2ELi2ENS5_IJNS4_1CILi1EEENSA_ILi2EEESB_EEEEENS5_IJNSA_ILi128EEESF_NSA_ILi64EEEEEENS_10bfloat16_tENS5_IJNS4_6LayoutINS5_IJiNS5_IJSC_iEEEiEEENS5_IJlNS5_IJSB_SC_EEElEEEEENSJ_INS5_IJNS5_IJNS5_IJNSA_ILi8EEESC_SP_EEEiEEENS5_IJNS5_IJNSA_ILi16EEESC_NSA_ILi4EEEEEEiEEEiEEENS5_IJNS5_IJNS5_IJSF_SS_NSA_ILi2048EEEEEENSA_ILi16384EEEEEENS5_IJNS5_IJSB_NSA_ILi1024EEENSA_ILi32EEEEEElEEElEEEEEEEESI_NS5_IJlSB_lEEENS4_8TiledMMAINS4_8MMA_AtomIJNS4_27SM100_MMA_F16BF16_SS_SPARSEISI_SI_fLi128ELi128ELNS4_4UMMA5MajorE0ELS1D_0ELNS1C_7ScaleInE0ELS1E_0EEEEEENSJ_INS5_IJSB_SB_SB_EEENS5_IJNSA_ILi0EEES1I_S1I_EEEEENS5_IJNS4_10UnderscoreES1L_S1L_EEEEENS4_23SM90_TMA_LOAD_MULTICASTENS4_14ComposedLayoutINS4_7SwizzleILi2ELi4ELi3EEENS4_25smem_sparse_ptr_flag_bitsILi2ELi16EEENSJ_INS5_IJNS5_IJSB_SP_EEENS5_IJSC_S12_EEEEEENS5_IJNS5_IJS1I_SG_EEESM_EEEEEEEvNS4_8identityENS4_13SM90_TMA_LOADENS1P_INS1Q_ILi3ELi4ELi3EEENS4_18smem_ptr_flag_bitsILi16EEENSJ_INS5_IJSP_SG_EEENS5_IJSG_SB_EEEEEEEvS21_EENS_8epilogue10collective18CollectiveEpilogueINS2B_23Sm100TmaWarpSpecializedILi4ELi2ELi32ELb1ELb0EEEJSH_NS5_IJNSJ_ISF_SB_EENSJ_IS12_SB_EEEEEfNS5_IJSB_llEEEfS2J_NS2B_6fusion15FusionCallbacksIS2F_NS2K_17LinearCombinationIffffLNS_15FloatRoundStyleE2EEESH_S2I_JEEENS4_5SM1004TMEM4LOAD26SM100_TMEM_LOAD_32dp32b32xES22_NS1P_INS1Q_ILi2ELi5ELi2EEENS24_ILi32EEENSJ_INS5_IJS12_ST_EEENS5_IJSB_S12_EEEEEEENS4_39AutoVectorizingCopyWithAssumedAlignmentILi128EEENS4_14SM90_TMA_STOREES2Z_S31_S31_EEEvvEEEEvNT_6ParamsE,"",@"SHT_CUDA_INFO"
	.sectionflags	@""
	.align	4


	//----- nvinfo : EIATTR_CUDA_API_VERSION
	.align		4
        /*0000*/ 	.byte	0x04, 0x37
        /*0002*/ 	.short	(.L_31 - .L_30)
.L_30:
        /*0004*/ 	.word	0x00000082


	//----- nvinfo : EIATTR_KPARAM_INFO
	.align		4
.L_31:
        /*0008*/ 	.byte	0x04, 0x17
        /*000a*/ 	.short	(.L_33 - .L_32)
.L_32:
        /*000c*/ 	.word	0x00000000
        /*0010*/ 	.short	0x0000
        /*0012*/ 	.short	0x0000
        /*0014*/ 	.byte	0x00, 0xf0, 0x01, 0x28


	//----- nvinfo : EIATTR_AT_ENTRY_FRAGMENTS
	.align		4
.L_33:
        /*0018*/ 	.byte	0x04, 0x4f
        /*001a*/ 	.short	(.L_35 - .L_34)


	//   ....[0]....
.L_34:
        /*001c*/ 	.word	0x00000006


	//----- nvinfo : EIATTR_RESERVED_SMEM_USED
	.align		4
.L_35:
        /*0020*/ 	.byte	0x01, 0x41
	.zero		2


	//----- nvinfo : EIATTR_SPARSE_MMA_MASK
	.align		4
        /*0024*/ 	.byte	0x03, 0x50
        /*0026*/ 	.short	0x0040


	//----- nvinfo : EIATTR_TCGEN05_1CTA_USED
	.align		4
        /*0028*/ 	.byte	0x01, 0x51
	.zero		2


	//----- nvinfo : EIATTR_MAXREG_COUNT
	.align		4
        /*002c*/ 	.byte	0x03, 0x1b
        /*002e*/ 	.short	0x00ff


	//----- nvinfo : EIATTR_NUM_BARRIERS
	.align		4
        /*0030*/ 	.byte	0x02, 0x4c
        /*0032*/ 	.byte	0x07
	.zero		1


	//----- nvinfo : EIATTR_EXTERNS
	.align		4
        /*0034*/ 	.byte	0x04, 0x0f
        /*0036*/ 	.short	(.L_37 - .L_36)


	//   ....[0]....
	.align		4
.L_36:
        /*0038*/ 	.word	index@(__assertfail)


	//----- nvinfo : EIATTR_MERCURY_ISA_VERSION
	.align		4
.L_37:
        /*003c*/ 	.byte	0x03, 0x5f
        /*003e*/ 	.short	0x0101


	//----- nvinfo : EIATTR_INT_WARP_WIDE_INSTR_OFFSETS
	.align		4
        /*0040*/ 	.byte	0x04, 0x31
        /*0042*/ 	.short	(.L_39 - .L_38)


	//   ....[0]....
.L_38:
        /*0044*/ 	.word	0x00001d90


	//   ....[1]....
        /*0048*/ 	.word	0x000038c0


	//   ....[2]....
        /*004c*/ 	.word	0x000038e0


	//   ....[3]....
        /*0050*/ 	.word	0x00003910


	//   ....[4]....
        /*0054*/ 	.word	0x00004210


	//   ....[5]....
        /*0058*/ 	.word	0x00004230


	//   ....[6]....
        /*005c*/ 	.word	0x000042d0


	//   ....[7]....
        /*0060*/ 	.word	0x00004370


	//   ....[8]....
        /*0064*/ 	.word	0x00004430


	//   ....[9]....
        /*0068*/ 	.word	0x000044b0


	//   ....[10]....
        /*006c*/ 	.word	0x000044d0


	//   ....[11]....
        /*0070*/ 	.word	0x000045a0


	//   ....[12]....
        /*0074*/ 	.word	0x00004630


	//   ....[13]....
        /*0078*/ 	.word	0x000046f0


	//   ....[14]....
        /*007c*/ 	.word	0x00004780


	//   ....[15]....
        /*0080*/ 	.word	0x000047a0


	//   ....[16]....
        /*0084*/ 	.word	0x000048d0


	//   ....[17]....
        /*0088*/ 	.word	0x00004930


	//   ....[18]....
        /*008c*/ 	.word	0x000049e0


	//   ....[19]....
        /*0090*/ 	.word	0x00004b30


	//   ....[20]....
        /*0094*/ 	.word	0x00004b90


	//   ....[21]....
        /*0098*/ 	.word	0x00004bb0


	//   ....[22]....
        /*009c*/ 	.word	0x00004bd0


	//   ....[23]....
        /*00a0*/ 	.word	0x00004dc0


	//----- nvinfo : EIATTR_COOP_GROUP_MASK_REGIDS
	.align		4
.L_39:
        /*00a4*/ 	.byte	0x04, 0x29
        /*00a6*/ 	.short	(.L_41 - .L_40)


	//   ....[0]....
.L_40:
        /*00a8*/ 	.word	0xffffffff


	//   ....[1]....
        /*00ac*/ 	.word	0xffffffff


	//   ....[2]....
        /*00b0*/ 	.word	0xffffffff


	//   ....[3]....
        /*00b4*/ 	.word	0xffffffff


	//   ....[4]....
        /*00b8*/ 	.word	0xffffffff


	//   ....[5]....
        /*00bc*/ 	.word	0xffffffff


	//   ....[6]....
        /*00c0*/ 	.word	0xffffffff


	//   ....[7]....
        /*00c4*/ 	.word	0xffffffff


	//   ....[8]....
        /*00c8*/ 	.word	0xffffffff


	//   ....[9]....
        /*00cc*/ 	.word	0xffffffff


	//   ....[10]....
        /*00d0*/ 	.word	0xffffffff


	//   ....[11]....
        /*00d4*/ 	.word	0xffffffff


	//   ....[12]....
        /*00d8*/ 	.word	0xffffffff


	//   ....[13]....
        /*00dc*/ 	.word	0xffffffff


	//----- nvinfo : EIATTR_COOP_GROUP_INSTR_OFFSETS
	.align		4
.L_41:
        /*00e0*/ 	.byte	0x04, 0x28
        /*00e2*/ 	.short	(.L_43 - .L_42)


	//   ....[0]....
.L_42:
        /*00e4*/ 	.word	0x00000090


	//   ....[1]....
        /*00e8*/ 	.word	0x00000500


	//   ....[2]....
        /*00ec*/ 	.word	0x000006e0


	//   ....[3]....
        /*00f0*/ 	.word	0x00000880


	//   ....[4]....
        /*00f4*/ 	.word	0x00000980


	//   ....[5]....
        /*00f8*/ 	.word	0x00000af0


	//   ....[6]....
        /*00fc*/ 	.word	0x00000c50


	//   ....[7]....
        /*0100*/ 	.word	0x00000e00


	//   ....[8]....
        /*0104*/ 	.word	0x00001c80


	//   ....[9]....
        /*0108*/ 	.word	0x00002b70


	//   ....[10]....
        /*010c*/ 	.word	0x00002d80


	//   ....[11]....
        /*0110*/ 	.word	0x00002db0


	//   ....[12]....
        /*0114*/ 	.word	0x000037a0


	//   ....[13]....
        /*0118*/ 	.word	0x000039d0


	//----- nvinfo : EIATTR_VRC_CTA_INIT_COUNT
	.align		4
.L_43:
        /*011c*/ 	.byte	0x02, 0x4a
        /*011e*/ 	.byte	0x80
	.zero		1


	//----- nvinfo : EIATTR_SYSCALL_OFFSETS
	.align		4
        /*0120*/ 	.byte	0x04, 0x46
        /*0122*/ 	.short	(.L_45 - .L_44)


	//   ....[0]....
.L_44:
        /*0124*/ 	.word	0x00005860


	//   ....[1]....
        /*0128*/ 	.word	0x00005950


	//   ....[2]....
        /*012c*/ 	.word	0x00006370


	//   ....[3]....
        /*0130*/ 	.word	0x00007160


	//   ....[4]....
        /*0134*/ 	.word	0x00007f30


	//   ....[5]....
        /*0138*/ 	.word	0x00008cf0


	//----- nvinfo : EIATTR_MBARRIER_INSTR_OFFSETS
	.align		4
.L_45:
        /*013c*/ 	.byte	0x04, 0x39
        /*013e*/ 	.short	(.L_47 - .L_46)


	//   ....[0]....
.L_46:
        /*0140*/ 	.word	0x00000610
        /*0144*/ 	.word	0x000000ff
        /*0148*/ 	.word	0x00000000
        /*014c*/ 	.short	0x0100
        /*014e*/ 	.byte	0x06
	.zero		1


	//   ....[1]....
        /*0150*/ 	.word	0x00000620
        /*0154*/ 	.word	0x000000ff
        /*0158*/ 	.word	0x00000030
        /*015c*/ 	.short	0x0100
        /*015e*/ 	.byte	0x06
	.zero		1


	//   ....[2]....
        /*0160*/ 	.word	0x00000630
        /*0164*/ 	.word	0x000000ff
        /*0168*/ 	.word	0x00000008
        /*016c*/ 	.short	0x0100
        /*016e*/ 	.byte	0x06
	.zero		1


	//   ....[3]....
        /*0170*/ 	.word	0x00000640
        /*0174*/ 	.word	0x000000ff
        /*0178*/ 	.word	0x00000038
        /*017c*/ 	.short	0x0100
        /*017e*/ 	.byte	0x06
	.zero		1


	//   ....[4]....
        /*0180*/ 	.word	0x00000650
        /*0184*/ 	.word	0x000000ff
        /*0188*/ 	.word	0x00000010
        /*018c*/ 	.short	0x0100
        /*018e*/ 	.byte	0x06
	.zero		1


	//   ....[5]....
        /*0190*/ 	.word	0x00000660
        /*0194*/ 	.word	0x000000ff
        /*0198*/ 	.word	0x00000040
        /*019c*/ 	.short	0x0100
        /*019e*/ 	.byte	0x06
	.zero		1


	//   ....[6]....
        /*01a0*/ 	.word	0x00000670
        /*01a4*/ 	.word	0x000000ff
        /*01a8*/ 	.word	0x00000018
        /*01ac*/ 	.short	0x0100
        /*01ae*/ 	.byte	0x06
	.zero		1


	//   ....[7]....
        /*01b0*/ 	.word	0x00000680
        /*01b4*/ 	.word	0x000000ff
        /*01b8*/ 	.word	0x00000048
        /*01bc*/ 	.short	0x0100
        /*01be*/ 	.byte	0x06
	.zero		1


	//   ....[8]....
        /*01c0*/ 	.word	0x00000690
        /*01c4*/ 	.word	0x000000ff
        /*01c8*/ 	.word	0x00000020
        /*01cc*/ 	.short	0x0100
        /*01ce*/ 	.byte	0x06
	.zero		1


	//   ....[9]....
        /*01d0*/ 	.word	0x000006a0
        /*01d4*/ 	.word	0x000000ff
        /*01d8*/ 	.word	0x00000050
        /*01dc*/ 	.short	0x0100
        /*01de*/ 	.byte	0x06
	.zero		1


	//   ....[10]....
        /*01e0*/ 	.word	0x000006b0
        /*01e4*/ 	.word	0x000000ff
        /*01e8*/ 	.word	0x00000028
        /*01ec*/ 	.short	0x0100
        /*01ee*/ 	.byte	0x06
	.zero		1


	//   ....[11]....
        /*01f0*/ 	.word	0x000006c0
        /*01f4*/ 	.word	0x000000ff
        /*01f8*/ 	.word	0x00000058
        /*01fc*/ 	.short	0x0100
        /*01fe*/ 	.byte	0x06
	.zero		1


	//   ....[12]....
        /*0200*/ 	.word	0x000007f0
        /*0204*/ 	.word	0x000000ff
        /*0208*/ 	.word	0x00000060
        /*020c*/ 	.short	0x0100
        /*020e*/ 	.byte	0x06
	.zero		1


	//   ....[13]....
        /*0210*/ 	.word	0x00000800
        /*0214*/ 	.word	0x000000ff
        /*0218*/ 	.word	0x00000080
        /*021c*/ 	.short	0x0100
        /*021e*/ 	.byte	0x06
	.zero		1


	//   ....[14]....
        /*0220*/ 	.word	0x00000810
        /*0224*/ 	.word	0x000000ff
        /*0228*/ 	.word	0x00000068
        /*022c*/ 	.short	0x0100
        /*022e*/ 	.byte	0x06
	.zero		1


	//   ....[15]....
        /*0230*/ 	.word	0x00000820
        /*0234*/ 	.word	0x000000ff
        /*0238*/ 	.word	0x00000088
        /*023c*/ 	.short	0x0100
        /*023e*/ 	.byte	0x06
	.zero		1


	//   ....[16]....
        /*0240*/ 	.word	0x00000830
        /*0244*/ 	.word	0x000000ff
        /*0248*/ 	.word	0x00000070
        /*024c*/ 	.short	0x0100
        /*024e*/ 	.byte	0x06
	.zero		1


	//   ....[17]....
        /*0250*/ 	.word	0x00000840
        /*0254*/ 	.word	0x000000ff
        /*0258*/ 	.word	0x00000090
        /*025c*/ 	.short	0x0100
        /*025e*/ 	.byte	0x06
	.zero		1


	//   ....[18]....
        /*0260*/ 	.word	0x00000850
        /*0264*/ 	.word	0x000000ff
        /*0268*/ 	.word	0x00000078
        /*026c*/ 	.short	0x0100
        /*026e*/ 	.byte	0x06
	.zero		1


	//   ....[19]....
        /*0270*/ 	.word	0x00000860
        /*0274*/ 	.word	0x000000ff
        /*0278*/ 	.word	0x00000098
        /*027c*/ 	.short	0x0100
        /*027e*/ 	.byte	0x06
	.zero		1


	//   ....[20]....
        /*0280*/ 	.word	0x00000950
        /*0284*/ 	.word	0x000000ff
        /*0288*/ 	.word	0x000000a0
        /*028c*/ 	.short	0x0100
        /*028e*/ 	.byte	0x05
	.zero		1


	//   ....[21]....
        /*0290*/ 	.word	0x00000960
        /*0294*/ 	.word	0x000000ff
        /*0298*/ 	.word	0x000000a8
        /*029c*/ 	.short	0x0100
        /*029e*/ 	.byte	0x05
	.zero		1


	//   ....[22]....
        /*02a0*/ 	.word	0x00000aa0
        /*02a4*/ 	.word	0x000000ff
        /*02a8*/ 	.word	0x000000b0
        /*02ac*/ 	.short	0x0100
        /*02ae*/ 	.byte	0x05
	.zero		1


	//   ....[23]....
        /*02b0*/ 	.word	0x00000ab0
        /*02b4*/ 	.word	0x000000ff
        /*02b8*/ 	.word	0x000000c0
        /*02bc*/ 	.short	0x0100
        /*02be*/ 	.byte	0x05
	.zero		1


	//   ....[24]....
        /*02c0*/ 	.word	0x00000ac0
        /*02c4*/ 	.word	0x000000ff
        /*02c8*/ 	.word	0x000000b8
        /*02cc*/ 	.short	0x0100
        /*02ce*/ 	.byte	0x05
	.zero		1


	//   ....[25]....
        /*02d0*/ 	.word	0x00000ad0
        /*02d4*/ 	.word	0x000000ff
        /*02d8*/ 	.word	0x000000c8
        /*02dc*/ 	.short	0x0100
        /*02de*/ 	.byte	0x05
	.zero		1


	//   ....[26]....
        /*02e0*/ 	.word	0x00000c00
        /*02e4*/ 	.word	0x000000ff
        /*02e8*/ 	.word	0x000000d0
        /*02ec*/ 	.short	0x0100
        /*02ee*/ 	.byte	0x06
	.zero		1


	//   ....[27]....
        /*02f0*/ 	.word	0x00000c10
        /*02f4*/ 	.word	0x000000ff
        /*02f8*/ 	.word	0x000000e0
        /*02fc*/ 	.short	0x0100
        /*02fe*/ 	.byte	0x06
	.zero		1


	//   ....[28]....
        /*0300*/ 	.word	0x00000c20
        /*0304*/ 	.word	0x000000ff
        /*0308*/ 	.word	0x000000d8
        /*030c*/ 	.short	0x0100
        /*030e*/ 	.byte	0x06
	.zero		1


	//   ....[29]....
        /*0310*/ 	.word	0x00000c30
        /*0314*/ 	.word	0x000000ff
        /*0318*/ 	.word	0x000000e8
        /*031c*/ 	.short	0x0100
        /*031e*/ 	.byte	0x06
	.zero		1


	//   ....[30]....
        /*0320*/ 	.word	0x00000d20
        /*0324*/ 	.word	0x000000ff
        /*0328*/ 	.word	0x000000f0
        /*032c*/ 	.short	0x0100
        /*032e*/ 	.byte	0x05
	.zero		1


	//   ....[31]....
        /*0330*/ 	.word	0x00000d30
        /*0334*/ 	.word	0x000000ff
        /*0338*/ 	.word	0x00000100
        /*033c*/ 	.short	0x0100
        /*033e*/ 	.byte	0x05
	.zero		1


	//   ....[32]....
        /*0340*/ 	.word	0x00000d40
        /*0344*/ 	.word	0x000000ff
        /*0348*/ 	.word	0x000000f8
        /*034c*/ 	.short	0x0100
        /*034e*/ 	.byte	0x05
	.zero		1


	//   ....[33]....
        /*0350*/ 	.word	0x00000d50
        /*0354*/ 	.word	0x000000ff
        /*0358*/ 	.word	0x00000108
        /*035c*/ 	.short	0x0100
        /*035e*/ 	.byte	0x05
	.zero		1


	//   ....[34]....
        /*0360*/ 	.word	0x000017c0
        /*0364*/ 	.word	0x00000004
        /*0368*/ 	.word	0x00000100
        /*036c*/ 	.short	0x010a
        /*036e*/ 	.byte	0xff
	.zero		1


	//   ....[35]....
        /*0370*/ 	.word	0x000017e0
        /*0374*/ 	.word	0x00000004
        /*0378*/ 	.word	0x000000f0
        /*037c*/ 	.short	0x0101
        /*037e*/ 	.byte	0xff
	.zero		1


	//   ....[36]....
        /*0380*/ 	.word	0x00001860
        /*0384*/ 	.word	0x000000ff
        /*0388*/ 	.word	0x00000030
        /*038c*/ 	.short	0x010a
        /*038e*/ 	.byte	0x07
	.zero		1


	//   ....[37]....
        /*0390*/ 	.word	0x00001990
        /*0394*/ 	.word	0x000000ff
        /*0398*/ 	.word	0x00000030
        /*039c*/ 	.short	0x010a
        /*039e*/ 	.byte	0x21
	.zero		1


	//   ....[38]....
        /*03a0*/ 	.word	0x00001b30
        /*03a4*/ 	.word	0x000000ff
        /*03a8*/ 	.word	0x00000030
        /*03ac*/ 	.short	0x010a
        /*03ae*/ 	.byte	0x08
	.zero		1


	//   ....[39]....
        /*03b0*/ 	.word	0x00001c60
        /*03b4*/ 	.word	0x000000ff
        /*03b8*/ 	.word	0x000000a8
        /*03bc*/ 	.short	0x0101
        /*03be*/ 	.byte	0x05
	.zero		1


	//   ....[40]....
        /*03c0*/ 	.word	0x00001c90
        /*03c4*/ 	.word	0x00000008
        /*03c8*/ 	.word	0x000000b0
        /*03cc*/ 	.short	0x010a
        /*03ce*/ 	.byte	0xff
	.zero		1


	//   ....[41]....
        /*03d0*/ 	.word	0x00001d60
        /*03d4*/ 	.word	0x00000008
        /*03d8*/ 	.word	0x00000000
        /*03dc*/ 	.short	0x0101
        /*03de*/ 	.byte	0xff
	.zero		1


	//   ....[42]....
        /*03e0*/ 	.word	0x000022d0
        /*03e4*/ 	.word	0x000000ff
        /*03e8*/ 	.word	0x00000000
        /*03ec*/ 	.short	0x010a
        /*03ee*/ 	.byte	0x04
	.zero		1


	//   ....[43]....
        /*03f0*/ 	.word	0x00002360
        /*03f4*/ 	.word	0x000000ff
        /*03f8*/ 	.word	0x00000000
        /*03fc*/ 	.short	0x010a
        /*03fe*/ 	.byte	0x04
	.zero		1


	//   ....[44]....
        /*0400*/ 	.word	0x000023f0
        /*0404*/ 	.word	0x000000ff
        /*0408*/ 	.word	0x00000000
        /*040c*/ 	.short	0x010a
        /*040e*/ 	.byte	0x04
	.zero		1


	//   ....[45]....
        /*0410*/ 	.word	0x00002480
        /*0414*/ 	.word	0x000000ff
        /*0418*/ 	.word	0x00000000
        /*041c*/ 	.short	0x010a
        /*041e*/ 	.byte	0x04
	.zero		1


	//   ....[46]....
        /*0420*/ 	.word	0x00002510
        /*0424*/ 	.word	0x000000ff
        /*0428*/ 	.word	0x00000000
        /*042c*/ 	.short	0x010a
        /*042e*/ 	.byte	0x04
	.zero		1


	//   ....[47]....
        /*0430*/ 	.word	0x000025b0
        /*0434*/ 	.word	0x00000000
        /*0438*/ 	.word	0x00000000
        /*043c*/ 	.short	0x010a
        /*043e*/ 	.byte	0xff
	.zero		1


	//   ....[48]....
        /*0440*/ 	.word	0x000026d0
        /*0444*/ 	.word	0x00000000
        /*0448*/ 	.word	0x000000f0
        /*044c*/ 	.short	0x010a
        /*044e*/ 	.byte	0xff
	.zero		1


	//   ....[49]....
        /*0450*/ 	.word	0x00002740
        /*0454*/ 	.word	0x00000004
        /*0458*/ 	.word	0x00000000
        /*045c*/ 	.short	0x0101
        /*045e*/ 	.byte	0xff
	.zero		1


	//   ....[50]....
        /*0460*/ 	.word	0x00002760
        /*0464*/ 	.word	0x000000ff
        /*0468*/ 	.word	0x000000c0
        /*046c*/ 	.short	0x010a
        /*046e*/ 	.byte	0x05
	.zero		1


	//   ....[51]....
        /*0470*/ 	.word	0x00002880
        /*0474*/ 	.word	0x00000000
        /*0478*/ 	.word	0x000000b0
        /*047c*/ 	.short	0x010a
        /*047e*/ 	.byte	0xff
	.zero		1


	//   ....[52]....
        /*0480*/ 	.word	0x00002980
        /*0484*/ 	.word	0x00000000
        /*0488*/ 	.word	0x00000000
        /*048c*/ 	.short	0x0101
        /*048e*/ 	.byte	0xff
	.zero		1


	//   ....[53]....
        /*0490*/ 	.word	0x00002a10
        /*0494*/ 	.word	0x000000ff
        /*0498*/ 	.word	0x000000c0
        /*049c*/ 	.short	0x0106
        /*049e*/ 	.byte	0x05
	.zero		1


	//   ....[54]....
        /*04a0*/ 	.word	0x00002a30
        /*04a4*/ 	.word	0x000000ff
        /*04a8*/ 	.word	0x000000c0
        /*04ac*/ 	.short	0x010a
        /*04ae*/ 	.byte	0x05
	.zero		1


	//   ....[55]....
        /*04b0*/ 	.word	0x00002ac0
        /*04b4*/ 	.word	0x000000ff
        /*04b8*/ 	.word	0x000000c0
        /*04bc*/ 	.short	0x0106
        /*04be*/ 	.byte	0x04
	.zero		1


	//   ....[56]....
        /*04c0*/ 	.word	0x00002b00
        /*04c4*/ 	.word	0x00000000
        /*04c8*/ 	.word	0x000000c0
        /*04cc*/ 	.short	0x010a
        /*04ce*/ 	.byte	0xff
	.zero		1


	//   ....[57]....
        /*04d0*/ 	.word	0x00003020
        /*04d4*/ 	.word	0x00000000
        /*04d8*/ 	.word	0x000000b0
        /*04dc*/ 	.short	0x010a
        /*04de*/ 	.byte	0xff
	.zero		1


	//   ....[58]....
        /*04e0*/ 	.word	0x00003130
        /*04e4*/ 	.word	0x00000003
        /*04e8*/ 	.word	0x00000000
        /*04ec*/ 	.short	0x0101
        /*04ee*/ 	.byte	0xff
	.zero		1


	//   ....[59]....
        /*04f0*/ 	.word	0x00003140
        /*04f4*/ 	.word	0x000000ff
        /*04f8*/ 	.word	0x00000000
        /*04fc*/ 	.short	0x010a
        /*04fe*/ 	.byte	0x05
	.zero		1


	//   ....[60]....
        /*0500*/ 	.word	0x00003160
        /*0504*/ 	.word	0x000000ff
        /*0508*/ 	.word	0x000000e0
        /*050c*/ 	.short	0x010a
        /*050e*/ 	.byte	0x07
	.zero		1


	//   ....[61]....
        /*0510*/ 	.word	0x00003260
        /*0514*/ 	.word	0x000000ff
        /*0518*/ 	.word	0x00000000
        /*051c*/ 	.short	0x010a
        /*051e*/ 	.byte	0x06
	.zero		1


	//   ....[62]....
        /*0520*/ 	.word	0x00003320
        /*0524*/ 	.word	0x000000ff
        /*0528*/ 	.word	0x00000000
        /*052c*/ 	.short	0x010a
        /*052e*/ 	.byte	0x05
	.zero		1


	//   ....[63]....
        /*0530*/ 	.word	0x000036f0
        /*0534*/ 	.word	0x000000ff
        /*0538*/ 	.word	0x00000000
        /*053c*/ 	.short	0x010a
        /*053e*/ 	.byte	0x06
	.zero		1


	//   ....[64]....
        /*0540*/ 	.word	0x00003780
        /*0544*/ 	.word	0x000000ff
        /*0548*/ 	.word	0x00000000
        /*054c*/ 	.short	0x010a
        /*054e*/ 	.byte	0x07
	.zero		1


	//   ....[65]....
        /*0550*/ 	.word	0x00003bc0
        /*0554*/ 	.word	0x00000000
        /*0558*/ 	.word	0x000000b0
        /*055c*/ 	.short	0x010a
        /*055e*/ 	.byte	0xff
	.zero		1


	//   ....[66]....
        /*0560*/ 	.word	0x00003c80
        /*0564*/ 	.word	0x00000000
        /*0568*/ 	.word	0x00000000
        /*056c*/ 	.short	0x0101
        /*056e*/ 	.byte	0xff
	.zero		1


	//   ....[67]....
        /*0570*/ 	.word	0x00003fa0
        /*0574*/ 	.word	0x000000ff
        /*0578*/ 	.word	0x000000a8
        /*057c*/ 	.short	0x010a
        /*057e*/ 	.byte	0x04
	.zero		1


	//   ....[68]....
        /*0580*/ 	.word	0x00004190
        /*0584*/ 	.word	0x000000ff
        /*0588*/ 	.word	0x00000080
        /*058c*/ 	.short	0x010a
        /*058e*/ 	.byte	0x04
	.zero		1


	//   ....[69]....
        /*0590*/ 	.word	0x00004460
        /*0594*/ 	.word	0x000000ff
        /*0598*/ 	.word	0x00000060
        /*059c*/ 	.short	0x010b
        /*059e*/ 	.byte	0x04
	.zero		1


	//   ....[70]....
        /*05a0*/ 	.word	0x00004470
        /*05a4*/ 	.word	0x000000ff
        /*05a8*/ 	.word	0x00000000
        /*05ac*/ 	.short	0x0101
        /*05ae*/ 	.byte	0x07
	.zero		1


	//   ....[71]....
        /*05b0*/ 	.word	0x00004480
        /*05b4*/ 	.word	0x000000ff
        /*05b8*/ 	.word	0x00000088
        /*05bc*/ 	.short	0x010a
        /*05be*/ 	.byte	0x04
	.zero		1


	//   ....[72]....
        /*05c0*/ 	.word	0x00004720
        /*05c4*/ 	.word	0x000000ff
        /*05c8*/ 	.word	0x00000068
        /*05cc*/ 	.short	0x010b
        /*05ce*/ 	.byte	0x04
	.zero		1


	//   ....[73]....
        /*05d0*/ 	.word	0x00004730
        /*05d4*/ 	.word	0x000000ff
        /*05d8*/ 	.word	0x00000000
        /*05dc*/ 	.short	0x0101
        /*05de*/ 	.byte	0x07
	.zero		1


	//   ....[74]....
        /*05e0*/ 	.word	0x00004740
        /*05e4*/ 	.word	0x000000ff
        /*05e8*/ 	.word	0x00000090
        /*05ec*/ 	.short	0x010a
        /*05ee*/ 	.byte	0x04
	.zero		1


	//   ....[75]....
        /*05f0*/ 	.word	0x00004a90
        /*05f4*/ 	.word	0x000000ff
        /*05f8*/ 	.word	0x00000070
        /*05fc*/ 	.short	0x010b
        /*05fe*/ 	.byte	0x04
	.zero		1


	//   ....[76]....
        /*0600*/ 	.word	0x00004af0
        /*0604*/ 	.word	0x000000ff
        /*0608*/ 	.word	0x00000000
        /*060c*/ 	.short	0x0101
        /*060e*/ 	.byte	0x07
	.zero		1


	//   ....[77]....
        /*0610*/ 	.word	0x00004b00
        /*0614*/ 	.word	0x000000ff
        /*0618*/ 	.word	0x00000098
        /*061c*/ 	.short	0x010a
        /*061e*/ 	.byte	0x04
	.zero		1


	//   ....[78]....
        /*0620*/ 	.word	0x00004df0
        /*0624*/ 	.word	0x000000ff
        /*0628*/ 	.word	0x00000078
        /*062c*/ 	.short	0x010b
        /*062e*/ 	.byte	0x04
	.zero		1


	//   ....[79]....
        /*0630*/ 	.word	0x00004e20
        /*0634*/ 	.word	0x000000ff
        /*0638*/ 	.word	0x00000000
        /*063c*/ 	.short	0x0101
        /*063e*/ 	.byte	0x05
	.zero		1


	//   ....[80]....
        /*0640*/ 	.word	0x00004e70
        /*0644*/ 	.word	0x000000ff
        /*0648*/ 	.word	0x00000080
        /*064c*/ 	.short	0x010a
        /*064e*/ 	.byte	0x04
	.zero		1


	//   ....[81]....
        /*0650*/ 	.word	0x00004e90
        /*0654*/ 	.word	0x000000ff
        /*0658*/ 	.word	0x00000088
        /*065c*/ 	.short	0x010a
        /*065e*/ 	.byte	0x04
	.zero		1


	//   ....[82]....
        /*0660*/ 	.word	0x00004eb0
        /*0664*/ 	.word	0x000000ff
        /*0668*/ 	.word	0x00000090
        /*066c*/ 	.short	0x010a
        /*066e*/ 	.byte	0x04
	.zero		1


	//   ....[83]....
        /*0670*/ 	.word	0x00004ef0
        /*0674*/ 	.word	0x00000000
        /*0678*/ 	.word	0x00000098
        /*067c*/ 	.short	0x010a
        /*067e*/ 	.byte	0xff
	.zero		1


	//   ....[84]....
        /*0680*/ 	.word	0x00005230
        /*0684*/ 	.word	0x00000000
        /*0688*/ 	.word	0x000000b0
        /*068c*/ 	.short	0x010a
        /*068e*/ 	.byte	0xff
	.zero		1


	//   ....[85]....
        /*0690*/ 	.word	0x00005340
        /*0694*/ 	.word	0x00000000
        /*0698*/ 	.word	0x00000000
        /*069c*/ 	.short	0x0101
        /*069e*/ 	.byte	0xff
	.zero		1


	//   ....[86]....
        /*06a0*/ 	.word	0x00005dd0
        /*06a4*/ 	.word	0x000000ff
        /*06a8*/ 	.word	0x00000060
        /*06ac*/ 	.short	0x010a
        /*06ae*/ 	.byte	0x2e
	.zero		1


	//   ....[87]....
        /*06b0*/ 	.word	0x00005e30
        /*06b4*/ 	.word	0x00000072
        /*06b8*/ 	.word	0x000000d0
        /*06bc*/ 	.short	0x010a
        /*06be*/ 	.byte	0xff
	.zero		1


	//   ....[88]....
        /*06c0*/ 	.word	0x00005fa0
        /*06c4*/ 	.word	0x000000ff
        /*06c8*/ 	.word	0x00000060
        /*06cc*/ 	.short	0x010a
        /*06ce*/ 	.byte	0x2e
	.zero		1


	//   ....[89]....
        /*06d0*/ 	.word	0x00006250
        /*06d4*/ 	.word	0x00000072
        /*06d8*/ 	.word	0x000000d0
        /*06dc*/ 	.short	0x010a
        /*06de*/ 	.byte	0xff
	.zero		1


	//   ....[90]....
        /*06e0*/ 	.word	0x00006cc0
        /*06e4*/ 	.word	0x00000000
        /*06e8*/ 	.word	0x00000000
        /*06ec*/ 	.short	0x0101
        /*06ee*/ 	.byte	0xff
	.zero		1


	//   ....[91]....
        /*06f0*/ 	.word	0x00006cd0
        /*06f4*/ 	.word	0x00000003
        /*06f8*/ 	.word	0x00000060
        /*06fc*/ 	.short	0x010a
        /*06fe*/ 	.byte	0xff
	.zero		1


	//   ....[92]....
        /*0700*/ 	.word	0x00006d90
        /*0704*/ 	.word	0x00000003
        /*0708*/ 	.word	0x00000060
        /*070c*/ 	.short	0x010a
        /*070e*/ 	.byte	0xff
	.zero		1


	//   ....[93]....
        /*0710*/ 	.word	0x00007a90
        /*0714*/ 	.word	0x00000000
        /*0718*/ 	.word	0x00000000
        /*071c*/ 	.short	0x0101
        /*071e*/ 	.byte	0xff
	.zero		1


	//   ....[94]....
        /*0720*/ 	.word	0x00007ab0
        /*0724*/ 	.word	0x00000003
        /*0728*/ 	.word	0x00000060
        /*072c*/ 	.short	0x010a
        /*072e*/ 	.byte	0xff
	.zero		1


	//   ....[95]....
        /*0730*/ 	.word	0x00007b60
        /*0734*/ 	.word	0x00000003
        /*0738*/ 	.word	0x00000060
        /*073c*/ 	.short	0x010a
        /*073e*/ 	.byte	0xff
	.zero		1


	//   ....[96]....
        /*0740*/ 	.word	0x00008860
        /*0744*/ 	.word	0x00000000
        /*0748*/ 	.word	0x00000000
        /*074c*/ 	.short	0x0101
        /*074e*/ 	.byte	0xff
	.zero		1


	//   ....[97]....
        /*0750*/ 	.word	0x00008880
        /*0754*/ 	.word	0x00000076
        /*0758*/ 	.word	0x00000060
        /*075c*/ 	.short	0x010a
        /*075e*/ 	.byte	0xff
	.zero		1


	//   ....[98]....
        /*0760*/ 	.word	0x00008930
        /*0764*/ 	.word	0x00000076
        /*0768*/ 	.word	0x00000060
        /*076c*/ 	.short	0x010a
        /*076e*/ 	.byte	0xff
	.zero		1


	//   ....[99]....
        /*0770*/ 	.word	0x00008d90
        /*0774*/ 	.word	0x000000ff
        /*0778*/ 	.word	0x00000000
        /*077c*/ 	.short	0x0101
        /*077e*/ 	.byte	0x05
	.zero		1


	//   ....[100]....
        /*0780*/ 	.word	0x00009680
        /*0784*/ 	.word	0x00000003
        /*0788*/ 	.word	0x00000000
        /*078c*/ 	.short	0x0101
        /*078e*/ 	.byte	0xff
	.zero		1


	//   ....[101]....
        /*0790*/ 	.word	0x00009920
        /*0794*/ 	.word	0x000000ff
        /*0798*/ 	.word	0x00000000
        /*079c*/ 	.short	0x0101
        /*079e*/ 	.byte	0x04
	.zero		1


	//   ....[102]....
        /*07a0*/ 	.word	0x00009940
        /*07a4*/ 	.word	0x00000004
        /*07a8*/ 	.word	0x00000100
        /*07ac*/ 	.short	0x010a
        /*07ae*/ 	.byte	0xff
	.zero		1


	//   ....[103]....
        /*07b0*/ 	.word	0x000099a0
        /*07b4*/ 	.word	0x00000004
        /*07b8*/ 	.word	0x00000030
        /*07bc*/ 	.short	0x010a
        /*07be*/ 	.byte	0xff
	.zero		1


	//   ....[104]....
        /*07c0*/ 	.word	0x000099f0
        /*07c4*/ 	.word	0x00000008
        /*07c8*/ 	.word	0x000000b0
        /*07cc*/ 	.short	0x010a
        /*07ce*/ 	.byte	0xff
	.zero		1


	//   ....[105]....
        /*07d0*/ 	.word	0x00009a50
        /*07d4*/ 	.word	0x00000000
        /*07d8*/ 	.word	0x00000000
        /*07dc*/ 	.short	0x010a
        /*07de*/ 	.byte	0xff
	.zero		1


	//   ....[106]....
        /*07e0*/ 	.word	0x00009ab0
        /*07e4*/ 	.word	0x00000000
        /*07e8*/ 	.word	0x00000000
        /*07ec*/ 	.short	0x010a
        /*07ee*/ 	.byte	0xff
	.zero		1


	//   ....[107]....
        /*07f0*/ 	.word	0x00009b10
        /*07f4*/ 	.word	0x00000000
        /*07f8*/ 	.word	0x00000000
        /*07fc*/ 	.short	0x010a
        /*07fe*/ 	.byte	0xff
	.zero		1


	//   ....[108]....
        /*0800*/ 	.word	0x00009b70
        /*0804*/ 	.word	0x00000000
        /*0808*/ 	.word	0x00000000
        /*080c*/ 	.short	0x010a
        /*080e*/ 	.byte	0xff
	.zero		1


	//   ....[109]....
        /*0810*/ 	.word	0x00009bd0
        /*0814*/ 	.word	0x00000000
        /*0818*/ 	.word	0x00000000
        /*081c*/ 	.short	0x010a
        /*081e*/ 	.byte	0xff
	.zero		1


	//   ....[110]....
        /*0820*/ 	.word	0x00009c20
        /*0824*/ 	.word	0x00000000
        /*0828*/ 	.word	0x000000f0
        /*082c*/ 	.short	0x010a
        /*082e*/ 	.byte	0xff
	.zero		1


	//   ....[111]....
        /*0830*/ 	.word	0x00009c80
        /*0834*/ 	.word	0x00000000
        /*0838*/ 	.word	0x000000c0
        /*083c*/ 	.short	0x010a
        /*083e*/ 	.byte	0xff
	.zero		1


	//   ....[112]....
        /*0840*/ 	.word	0x00009cd0
        /*0844*/ 	.word	0x00000000
        /*0848*/ 	.word	0x000000b0
        /*084c*/ 	.short	0x010a
        /*084e*/ 	.byte	0xff
	.zero		1


	//   ....[113]....
        /*0850*/ 	.word	0x00009d30
        /*0854*/ 	.word	0x00000000
        /*0858*/ 	.word	0x000000c0
        /*085c*/ 	.short	0x010a
        /*085e*/ 	.byte	0xff
	.zero		1


	//   ....[114]....
        /*0860*/ 	.word	0x00009d80
        /*0864*/ 	.word	0x00000000
        /*0868*/ 	.word	0x000000b0
        /*086c*/ 	.short	0x010a
        /*086e*/ 	.byte	0xff
	.zero		1


	//   ....[115]....
        /*0870*/ 	.word	0x00009de0
        /*0874*/ 	.word	0x00000003
        /*0878*/ 	.word	0x000000e0
        /*087c*/ 	.short	0x010a
        /*087e*/ 	.byte	0xff
	.zero		1


	//   ....[116]....
        /*0880*/ 	.word	0x00009e40
        /*0884*/ 	.word	0x00000000
        /*0888*/ 	.word	0x00000000
        /*088c*/ 	.short	0x010a
        /*088e*/ 	.byte	0xff
	.zero		1


	//   ....[117]....
        /*0890*/ 	.word	0x00009ea0
        /*0894*/ 	.word	0x00000000
        /*0898*/ 	.word	0x00000000
        /*089c*/ 	.short	0x010a
        /*089e*/ 	.byte	0xff
	.zero		1


	//   ....[118]....
        /*08a0*/ 	.word	0x00009f00
        /*08a4*/ 	.word	0x00000000
        /*08a8*/ 	.word	0x00000000
        /*08ac*/ 	.short	0x010a
        /*08ae*/ 	.byte	0xff
	.zero		1


	//   ....[119]....
        /*08b0*/ 	.word	0x00009f50
        /*08b4*/ 	.word	0x00000000
        /*08b8*/ 	.word	0x000000b0
        /*08bc*/ 	.short	0x010a
        /*08be*/ 	.byte	0xff
	.zero		1


	//   ....[120]....
        /*08c0*/ 	.word	0x00009fb0
        /*08c4*/ 	.word	0x00000000
        /*08c8*/ 	.word	0x000000a8
        /*08cc*/ 	.short	0x010a
        /*08ce*/ 	.byte	0xff
	.zero		1


	//   ....[121]....
        /*08d0*/ 	.word	0x0000a010
        /*08d4*/ 	.word	0x00000000
        /*08d8*/ 	.word	0x00000080
        /*08dc*/ 	.short	0x010a
        /*08de*/ 	.byte	0xff
	.zero		1


	//   ....[122]....
        /*08e0*/ 	.word	0x0000a070
        /*08e4*/ 	.word	0x00000000
        /*08e8*/ 	.word	0x00000088
        /*08ec*/ 	.short	0x010a
        /*08ee*/ 	.byte	0xff
	.zero		1


	//   ....[123]....
        /*08f0*/ 	.word	0x0000a0d0
        /*08f4*/ 	.word	0x00000000
        /*08f8*/ 	.word	0x00000090
        /*08fc*/ 	.short	0x010a
        /*08fe*/ 	.byte	0xff
	.zero		1


	//   ....[124]....
        /*0900*/ 	.word	0x0000a130
        /*0904*/ 	.word	0x00000000
        /*0908*/ 	.word	0x00000098
        /*090c*/ 	.short	0x010a
        /*090e*/ 	.byte	0xff
	.zero		1


	//   ....[125]....
        /*0910*/ 	.word	0x0000a190
        /*0914*/ 	.word	0x00000000
        /*0918*/ 	.word	0x00000080
        /*091c*/ 	.short	0x010a
        /*091e*/ 	.byte	0xff
	.zero		1


	//   ....[126]....
        /*0920*/ 	.word	0x0000a1f0
        /*0924*/ 	.word	0x00000000
        /*0928*/ 	.word	0x00000088
        /*092c*/ 	.short	0x010a
        /*092e*/ 	.byte	0xff
	.zero		1


	//   ....[127]....
        /*0930*/ 	.word	0x0000a250
        /*0934*/ 	.word	0x00000000
        /*0938*/ 	.word	0x00000090
        /*093c*/ 	.short	0x010a
        /*093e*/ 	.byte	0xff
	.zero		1


	//   ....[128]....
        /*0940*/ 	.word	0x0000a2a0
        /*0944*/ 	.word	0x00000000
        /*0948*/ 	.word	0x000000b0
        /*094c*/ 	.short	0x010a
        /*094e*/ 	.byte	0xff
	.zero		1


	//   ....[129]....
        /*0950*/ 	.word	0x0000a300
        /*0954*/ 	.word	0x00000000
        /*0958*/ 	.word	0x00000060
        /*095c*/ 	.short	0x010a
        /*095e*/ 	.byte	0xff
	.zero		1


	//   ....[130]....
        /*0960*/ 	.word	0x0000a350
        /*0964*/ 	.word	0x00000072
        /*0968*/ 	.word	0x000000d0
        /*096c*/ 	.short	0x010a
        /*096e*/ 	.byte	0xff
	.zero		1


	//   ....[131]....
        /*0970*/ 	.word	0x0000a3a0
        /*0974*/ 	.word	0x00000003
        /*0978*/ 	.word	0x00000060
        /*097c*/ 	.short	0x010a
        /*097e*/ 	.byte	0xff
	.zero		1


	//   ....[132]....
        /*0980*/ 	.word	0x0000a3f0
        /*0984*/ 	.word	0x00000003
        /*0988*/ 	.word	0x00000060
        /*098c*/ 	.short	0x010a
        /*098e*/ 	.byte	0xff
	.zero		1


	//   ....[133]....
        /*0990*/ 	.word	0x0000a440
        /*0994*/ 	.word	0x00000076
        /*0998*/ 	.word	0x00000060
        /*099c*/ 	.short	0x010a
        /*099e*/ 	.byte	0xff
	.zero		1


	//----- nvinfo : EIATTR_NUM_MBARRIERS
	.align		4
.L_47:
        /*09a0*/ 	.byte	0x03, 0x38
        /*09a2*/ 	.short	0x0022


	//----- nvinfo : EIATTR_EXIT_INSTR_OFFSETS
	.align		4
        /*09a4*/ 	.byte	0x04, 0x1c
        /*09a6*/ 	.short	(.L_49 - .L_48)


	//   ....[0]....
.L_48:
        /*09a8*/ 	.word	0x000025e0


	//   ....[1]....
        /*09ac*/ 	.word	0x00002ad0


	//   ....[2]....
        /*09b0*/ 	.word	0x00002b30


	//   ....[3]....
        /*09b4*/ 	.word	0x000039e0


	//   ....[4]....
        /*09b8*/ 	.word	0x00004f20


	//   ....[5]....
        /*09bc*/ 	.word	0x00004f60


	//   ....[6]....
        /*09c0*/ 	.word	0x00009820


	//   ....[7]....
        /*09c4*/ 	.word	0x00009890


	//   ....[8]....
        /*09c8*/ 	.word	0x000098c0


	//   ....[9]....
        /*09cc*/ 	.word	0x00009930


	//----- nvinfo : EIATTR_MAX_THREADS
	.align		4
.L_49:
        /*09d0*/ 	.byte	0x04, 0x05
        /*09d2*/ 	.short	(.L_51 - .L_50)
.L_50:
        /*09d4*/ 	.word	0x00000100
        /*09d8*/ 	.word	0x00000001
        /*09dc*/ 	.word	0x00000001


	//----- nvinfo : EIATTR_CRS_STACK_SIZE
	.align		4
.L_51:
        /*09e0*/ 	.byte	0x04, 0x1e
        /*09e2*/ 	.short	(.L_53 - .L_52)
.L_52:
        /*09e4*/ 	.word	0x00000000


	//----- nvinfo : EIATTR_CBANK_PARAM_SIZE
	.align		4
.L_53:
        /*09e8*/ 	.byte	0x03, 0x19
        /*09ea*/ 	.short	0x0a00


	//----- nvinfo : EIATTR_PARAM_CBANK
	.align		4
        /*09ec*/ 	.byte	0x04, 0x0a
        /*09ee*/ 	.short	(.L_55 - .L_54)
	.align		4
.L_54:
        /*09f0*/ 	.word	index@(.nv.constant0._ZN7cutlass13device_kernelINS_4gemm6kernel13GemmUniversalIN4cute5tupleIJiiiiEEENS1_10collective13CollectiveMmaINS1_41MainloopSm100TmaUmmaWarpSpecializedSparseILi6ELi2ELi2ENS5_IJNS4_1CILi1EEENSA_ILi2EEESB_EEEEENS5_IJNSA_ILi128EEESF_NSA_ILi64EEEEEENS_10bfloat16_tENS5_IJNS4_6LayoutINS5_IJiNS5_IJSC_iEEEiEEENS5_IJlNS5_IJSB_SC_EEElEEEEENSJ_INS5_IJNS5_IJNS5_IJNSA_ILi8EEESC_SP_EEEiEEENS5_IJNS5_IJNSA_ILi16EEESC_NSA_ILi4EEEEEEiEEEiEEENS5_IJNS5_IJNS5_IJSF_SS_NSA_ILi2048EEEEEENSA_ILi16384EEEEEENS5_IJNS5_IJSB_NSA_ILi1024EEENSA_ILi32EEEEEElEEElEEEEEEEESI_NS5_IJlSB_lEEENS4_8TiledMMAINS4_8MMA_AtomIJNS4_27SM100_MMA_F16BF16_SS_SPARSEISI_SI_fLi128ELi128ELNS4_4UMMA5MajorE0ELS1D_0ELNS1C_7ScaleInE0ELS1E_0EEEEEENSJ_INS5_IJSB_SB_SB_EEENS5_IJNSA_ILi0EEES1I_S1I_EEEEENS5_IJNS4_10UnderscoreES1L_S1L_EEEEENS4_23SM90_TMA_LOAD_MULTICASTENS4_14ComposedLayoutINS4_7SwizzleILi2ELi4ELi3EEENS4_25smem_sparse_ptr_flag_bitsILi2ELi16EEENSJ_INS5_IJNS5_IJSB_SP_EEENS5_IJSC_S12_EEEEEENS5_IJNS5_IJS1I_SG_EEESM_EEEEEEEvNS4_8identityENS4_13SM90_TMA_LOADENS1P_INS1Q_ILi3ELi4ELi3EEENS4_18smem_ptr_flag_bitsILi16EEENSJ_INS5_IJSP_SG_EEENS5_IJSG_SB_EEEEEEEvS21_EENS_8epilogue10collective18CollectiveEpilogueINS2B_23Sm100TmaWarpSpecializedILi4ELi2ELi32ELb1ELb0EEEJSH_NS5_IJNSJ_ISF_SB_EENSJ_IS12_SB_EEEEEfNS5_IJSB_llEEEfS2J_NS2B_6fusion15FusionCallbacksIS2F_NS2K_17LinearCombinationIffffLNS_15FloatRoundStyleE2EEESH_S2I_JEEENS4_5SM1004TMEM4LOAD26SM100_TMEM_LOAD_32dp32b32xES22_NS1P_INS1Q_ILi2ELi5ELi2EEENS24_ILi32EEENSJ_INS5_IJS12_ST_EEENS5_IJSB_S12_EEEEEEENS4_39AutoVectorizingCopyWithAssumedAlignmentILi128EEENS4_14SM90_TMA_STOREES2Z_S31_S31_EEEvvEEEEvNT_6ParamsE)
        /*09f4*/ 	.short	0x0380
        /*09f6*/ 	.short	0x0a00


	//----- nvinfo : EIATTR_SW_WAR
	.align		4
.L_55:
        /*09f8*/ 	.byte	0x04, 0x36
        /*09fa*/ 	.short	(.L_57 - .L_56)
.L_56:
        /*09fc*/ 	.word	0x00000008
.L_57:


//--------------------- .nv.callgraph             --------------------------
	.section	.nv.callgraph,"",@"SHT_CUDA_CALLGRAPH"
	.align	4
	.sectionentsize	8
	.align		4
        /*0000*/ 	.word	0x00000000
	.align		4
        /*0004*/ 	.word	0xffffffff
	.align		4
        /*0008*/ 	.word	index@(_ZN7cutlass13device_kernelINS_4gemm6kernel13GemmUniversalIN4cute5tupleIJiiiiEEENS1_10collective13CollectiveMmaINS1_41MainloopSm100TmaUmmaWarpSpecializedSparseILi6ELi2ELi2ENS5_IJNS4_1CILi1EEENSA_ILi2EEESB_EEEEENS5_IJNSA_ILi128EEESF_NSA_ILi64EEEEEENS_10bfloat16_tENS5_IJNS4_6LayoutINS5_IJiNS5_IJSC_iEEEiEEENS5_IJlNS5_IJSB_SC_EEElEEEEENSJ_INS5_IJNS5_IJNS5_IJNSA_ILi8EEESC_SP_EEEiEEENS5_IJNS5_IJNSA_ILi16EEESC_NSA_ILi4EEEEEEiEEEiEEENS5_IJNS5_IJNS5_IJSF_SS_NSA_ILi2048EEEEEENSA_ILi16384EEEEEENS5_IJNS5_IJSB_NSA_ILi1024EEENSA_ILi32EEEEEElEEElEEEEEEEESI_NS5_IJlSB_lEEENS4_8TiledMMAINS4_8MMA_AtomIJNS4_27SM100_MMA_F16BF16_SS_SPARSEISI_SI_fLi128ELi128ELNS4_4UMMA5MajorE0ELS1D_0ELNS1C_7ScaleInE0ELS1E_0EEEEEENSJ_INS5_IJSB_SB_SB_EEENS5_IJNSA_ILi0EEES1I_S1I_EEEEENS5_IJNS4_10UnderscoreES1L_S1L_EEEEENS4_23SM90_TMA_LOAD_MULTICASTENS4_14ComposedLayoutINS4_7SwizzleILi2ELi4ELi3EEENS4_25smem_sparse_ptr_flag_bitsILi2ELi16EEENSJ_INS5_IJNS5_IJSB_SP_EEENS5_IJSC_S12_EEEEEENS5_IJNS5_IJS1I_SG_EEESM_EEEEEEEvNS4_8identityENS4_13SM90_TMA_LOADENS1P_INS1Q_ILi3ELi4ELi3EEENS4_18smem_ptr_flag_bitsILi16EEENSJ_INS5_IJSP_SG_EEENS5_IJSG_SB_EEEEEEEvS21_EENS_8epilogue10collective18CollectiveEpilogueINS2B_23Sm100TmaWarpSpecializedILi4ELi2ELi32ELb1ELb0EEEJSH_NS5_IJNSJ_ISF_SB_EENSJ_IS12_SB_EEEEEfNS5_IJSB_llEEEfS2J_NS2B_6fusion15FusionCallbacksIS2F_NS2K_17LinearCombinationIffffLNS_15FloatRoundStyleE2EEESH_S2I_JEEENS4_5SM1004TMEM4LOAD26SM100_TMEM_LOAD_32dp32b32xES22_NS1P_INS1Q_ILi2ELi5ELi2EEENS24_ILi32EEENSJ_INS5_IJS12_ST_EEENS5_IJSB_S12_EEEEEEENS4_39AutoVectorizingCopyWithAssumedAlignmentILi128EEENS4_14SM90_TMA_STOREES2Z_S31_S31_EEEvvEEEEvNT_6ParamsE)
	.align		4
        /*000c*/ 	.word	index@(__assertfail)
	.align		4
        /*0010*/ 	.word	0x00000000
	.align		4
        /*0014*/ 	.word	0xfffffffe
	.align		4
        /*0018*/ 	.word	0x00000000
	.align		4
        /*001c*/ 	.word	0xfffffffd
	.align		4
        /*0020*/ 	.word	0x00000000
	.align		4
        /*0024*/ 	.word	0xfffffffc


//--------------------- .nv.constant4             --------------------------
	.section	.nv.constant4,"a",@progbits
	.align	8
	.align		8
.nv.constant4:
        /*0000*/ 	.dword	__assertfail
	.align		8
        /*0008*/ 	.dword	__unnamed_1
	.align		8
        /*0010*/ 	.dword	__unnamed_2
	.align		8
        /*0018*/ 	.dword	_ZN39_INTERNAL_26a967d0_4_k_cu_f918eed9_29314cuda3std3__45__cpo5beginE
	.align		8
        /*0020*/ 	.dword	_ZN39_INTERNAL_26a967d0_4_k_cu_f918eed9_29314cuda3std3__45__cpo3endE
	.align		8
        /*0028*/ 	.dword	_ZN39_INTERNAL_26a967d0_4_k_cu_f918eed9_29314cuda3std3__45__cpo6cbeginE
	.align		8
        /*0030*/ 	.dword	_ZN39_INTERNAL_26a967d0_4_k_cu_f918eed9_29314cuda3std3__45__cpo4cendE
	.align		8
        /*0038*/ 	.dword	_ZN39_INTERNAL_26a967d0_4_k_cu_f918eed9_29314cuda3std3__441_GLOBAL__N__26a967d0_4_k_cu_f918eed9_29316ignoreE
	.align		8
        /*0040*/ 	.dword	_ZN39_INTERNAL_26a967d0_4_k_cu_f918eed9_29314cuda3std3__419piecewise_constructE
	.align		8
        /*0048*/ 	.dword	_ZN39_INTERNAL_26a967d0_4_k_cu_f918eed9_29314cuda3std3__48in_placeE
	.align		8
        /*0050*/ 	.dword	_ZN39_INTERNAL_26a967d0_4_k_cu_f918eed9_29314cuda3std6ranges3__45__cpo4swapE
	.align		8
        /*0058*/ 	.dword	_ZN39_INTERNAL_26a967d0_4_k_cu_f918eed9_29314cuda3std6ranges3__45__cpo9iter_moveE
	.align		8
        /*0060*/ 	.dword	_ZN39_INTERNAL_26a967d0_4_k_cu_f918eed9_29314cute7productE
	.align		8
        /*0068*/ 	.dword	_ZN39_INTERNAL_26a967d0_4_k_cu_f918eed9_29314cute1_E
	.align		8
        /*0070*/ 	.dword	$str$25
	.align		8
        /*0078*/ 	.dword	$str$26
	.align		8
        /*0080*/ 	.dword	$str$27
	.align		8
        /*0088*/ 	.dword	$str$28


//--------------------- .text._ZN7cutlass13device_kernelINS_4gemm6kernel13GemmUniversalIN4cute5tupleIJiiiiEEENS1_10collective13CollectiveMmaINS1_41MainloopSm100TmaUmmaWarpSpecializedSparseILi6ELi2ELi2ENS5_IJNS4_1CILi1EEENSA_ILi2EEESB_EEEEENS5_IJNSA_ILi128EEESF_NSA_ILi64EEEEEENS_10bfloat16_tENS5_IJNS4_6LayoutINS5_IJiNS5_IJSC_iEEEiEEENS5_IJlNS5_IJSB_SC_EEElEEEEENSJ_INS5_IJNS5_IJNS5_IJNSA_ILi8EEESC_SP_EEEiEEENS5_IJNS5_IJNSA_ILi16EEESC_NSA_ILi4EEEEEEiEEEiEEENS5_IJNS5_IJNS5_IJSF_SS_NSA_ILi2048EEEEEENSA_ILi16384EEEEEENS5_IJNS5_IJSB_NSA_ILi1024EEENSA_ILi32EEEEEElEEElEEEEEEEESI_NS5_IJlSB_lEEENS4_8TiledMMAINS4_8MMA_AtomIJNS4_27SM100_MMA_F16BF16_SS_SPARSEISI_SI_fLi128ELi128ELNS4_4UMMA5MajorE0ELS1D_0ELNS1C_7ScaleInE0ELS1E_0EEEEEENSJ_INS5_IJSB_SB_SB_EEENS5_IJNSA_ILi0EEES1I_S1I_EEEEENS5_IJNS4_10UnderscoreES1L_S1L_EEEEENS4_23SM90_TMA_LOAD_MULTICASTENS4_14ComposedLayoutINS4_7SwizzleILi2ELi4ELi3EEENS4_25smem_sparse_ptr_flag_bitsILi2ELi16EEENSJ_INS5_IJNS5_IJSB_SP_EEENS5_IJSC_S12_EEEEEENS5_IJNS5_IJS1I_SG_EEESM_EEEEEEEvNS4_8identityENS4_13SM90_TMA_LOADENS1P_INS1Q_ILi3ELi4ELi3EEENS4_18smem_ptr_flag_bitsILi16EEENSJ_INS5_IJSP_SG_EEENS5_IJSG_SB_EEEEEEEvS21_EENS_8epilogue10collective18CollectiveEpilogueINS2B_23Sm100TmaWarpSpecializedILi4ELi2ELi32ELb1ELb0EEEJSH_NS5_IJNSJ_ISF_SB_EENSJ_IS12_SB_EEEEEfNS5_IJSB_llEEEfS2J_NS2B_6fusion15FusionCallbacksIS2F_NS2K_17LinearCombinationIffffLNS_15FloatRoundStyleE2EEESH_S2I_JEEENS4_5SM1004TMEM4LOAD26SM100_TMEM_LOAD_32dp32b32xES22_NS1P_INS1Q_ILi2ELi5ELi2EEENS24_ILi32EEENSJ_INS5_IJS12_ST_EEENS5_IJSB_S12_EEEEEEENS4_39AutoVectorizingCopyWithAssumedAlignmentILi128EEENS4_14SM90_TMA_STOREES2Z_S31_S31_EEEvvEEEEvNT_6ParamsE --------------------------
	.section	.text._ZN7cutlass13device_kernelINS_4gemm6kernel13GemmUniversalIN4cute5tupleIJiiiiEEENS1_10collective13CollectiveMmaINS1_41MainloopSm100TmaUmmaWarpSpecializedSparseILi6ELi2ELi2ENS5_IJNS4_1CILi1EEENSA_ILi2EEESB_EEEEENS5_IJNSA_ILi128EEESF_NSA_ILi64EEEEEENS_10bfloat16_tENS5_IJNS4_6LayoutINS5_IJiNS5_IJSC_iEEEiEEENS5_IJlNS5_IJSB_SC_EEElEEEEENSJ_INS5_IJNS5_IJNS5_IJNSA_ILi8EEESC_SP_EEEiEEENS5_IJNS5_IJNSA_ILi16EEESC_NSA_ILi4EEEEEEiEEEiEEENS5_IJNS5_IJNS5_IJSF_SS_NSA_ILi2048EEEEEENSA_ILi16384EEEEEENS5_IJNS5_IJSB_NSA_ILi1024EEENSA_ILi32EEEEEElEEElEEEEEEEESI_NS5_IJlSB_lEEENS4_8TiledMMAINS4_8MMA_AtomIJNS4_27SM100_MMA_F16BF16_SS_SPARSEISI_SI_fLi128ELi128ELNS4_4UMMA5MajorE0ELS1D_0ELNS1C_7ScaleInE0ELS1E_0EEEEEENSJ_INS5_IJSB_SB_SB_EEENS5_IJNSA_ILi0EEES1I_S1I_EEEEENS5_IJNS4_10UnderscoreES1L_S1L_EEEEENS4_23SM90_TMA_LOAD_MULTICASTENS4_14ComposedLayoutINS4_7SwizzleILi2ELi4ELi3EEENS4_25smem_sparse_ptr_flag_bitsILi2ELi16EEENSJ_INS5_IJNS5_IJSB_SP_EEENS5_IJSC_S12_EEEEEENS5_IJNS5_IJS1I_SG_EEESM_EEEEEEEvNS4_8identityENS4_13SM90_TMA_LOADENS1P_INS1Q_ILi3ELi4ELi3EEENS4_18smem_ptr_flag_bitsILi16EEENSJ_INS5_IJSP_SG_EEENS5_IJSG_SB_EEEEEEEvS21_EENS_8epilogue10collective18CollectiveEpilogueINS2B_23Sm100TmaWarpSpecializedILi4ELi2ELi32ELb1ELb0EEEJSH_NS5_IJNSJ_ISF_SB_EENSJ_IS12_SB_EEEEEfNS5_IJSB_llEEEfS2J_NS2B_6fusion15FusionCallbacksIS2F_NS2K_17LinearCombinationIffffLNS_15FloatRoundStyleE2EEESH_S2I_JEEENS4_5SM1004TMEM4LOAD26SM100_TMEM_LOAD_32dp32b32xES22_NS1P_INS1Q_ILi2ELi5ELi2EEENS24_ILi32EEENSJ_INS5_IJS12_ST_EEENS5_IJSB_S12_EEEEEEENS4_39AutoVectorizingCopyWithAssumedAlignmentILi128EEENS4_14SM90_TMA_STOREES2Z_S31_S31_EEEvvEEEEvNT_6ParamsE,"ax",@progbits
	.align	128
.text._ZN7cutlass13device_kernelINS_4gemm6kernel13GemmUniversalIN4cute5tupleIJiiiiEEENS1_10collective13CollectiveMmaINS1_41MainloopSm100TmaUmmaWarpSpecializedSparseILi6ELi2ELi2ENS5_IJNS4_1CILi1EEENSA_ILi2EEESB_EEEEENS5_IJNSA_ILi128EEESF_NSA_ILi64EEEEEENS_10bfloat16_tENS5_IJNS4_6LayoutINS5_IJiNS5_IJSC_iEEEiEEENS5_IJlNS5_IJSB_SC_EEElEEEEENSJ_INS5_IJNS5_IJNS5_IJNSA_ILi8EEESC_SP_EEEiEEENS5_IJNS5_IJNSA_ILi16EEESC_NSA_ILi4EEEEEEiEEEiEEENS5_IJNS5_IJNS5_IJSF_SS_NSA_ILi2048EEEEEENSA_ILi16384EEEEEENS5_IJNS5_IJSB_NSA_ILi1024EEENSA_ILi32EEEEEElEEElEEEEEEEESI_NS5_IJlSB_lEEENS4_8TiledMMAINS4_8MMA_AtomIJNS4_27SM100_MMA_F16BF16_SS_SPARSEISI_SI_fLi128ELi128ELNS4_4UMMA5MajorE0ELS1D_0ELNS1C_7ScaleInE0ELS1E_0EEEEEENSJ_INS5_IJSB_SB_SB_EEENS5_IJNSA_ILi0EEES1I_S1I_EEEEENS5_IJNS4_10UnderscoreES1L_S1L_EEEEENS4_23SM90_TMA_LOAD_MULTICASTENS4_14ComposedLayoutINS4_7SwizzleILi2ELi4ELi3EEENS4_25smem_sparse_ptr_flag_bitsILi2ELi16EEENSJ_INS5_IJNS5_IJSB_SP_EEENS5_IJSC_S12_EEEEEENS5_IJNS5_IJS1I_SG_EEESM_EEEEEEEvNS4_8identityENS4_13SM90_TMA_LOADENS1P_INS1Q_ILi3ELi4ELi3EEENS4_18smem_ptr_flag_bitsILi16EEENSJ_INS5_IJSP_SG_EEENS5_IJSG_SB_EEEEEEEvS21_EENS_8epilogue10collective18CollectiveEpilogueINS2B_23Sm100TmaWarpSpecializedILi4ELi2ELi32ELb1ELb0EEEJSH_NS5_IJNSJ_ISF_SB_EENSJ_IS12_SB_EEEEEfNS5_IJSB_llEEEfS2J_NS2B_6fusion15FusionCallbacksIS2F_NS2K_17LinearCombinationIffffLNS_15FloatRoundStyleE2EEESH_S2I_JEEENS4_5SM1004TMEM4LOAD26SM100_TMEM_LOAD_32dp32b32xES22_NS1P_INS1Q_ILi2ELi5ELi2EEENS24_ILi32EEENSJ_INS5_IJS12_ST_EEENS5_IJSB_S12_EEEEEEENS4_39AutoVectorizingCopyWithAssumedAlignmentILi128EEENS4_14SM90_TMA_STOREES2Z_S31_S31_EEEvvEEEEvNT_6ParamsE:
        .type           _ZN7cutlass13device_kernelINS_4gemm6kernel13GemmUniversalIN4cute5tupleIJiiiiEEENS1_10collective13CollectiveMmaINS1_41MainloopSm100TmaUmmaWarpSpecializedSparseILi6ELi2ELi2ENS5_IJNS4_1CILi1EEENSA_ILi2EEESB_EEEEENS5_IJNSA_ILi128EEESF_NSA_ILi64EEEEEENS_10bfloat16_tENS5_IJNS4_6LayoutINS5_IJiNS5_IJSC_iEEEiEEENS5_IJlNS5_IJSB_SC_EEElEEEEENSJ_INS5_IJNS5_IJNS5_IJNSA_ILi8EEESC_SP_EEEiEEENS5_IJNS5_IJNSA_ILi16EEESC_NSA_ILi4EEEEEEiEEEiEEENS5_IJNS5_IJNS5_IJSF_SS_NSA_ILi2048EEEEEENSA_ILi16384EEEEEENS5_IJNS5_IJSB_NSA_ILi1024EEENSA_ILi32EEEEEElEEElEEEEEEEESI_NS5_IJlSB_lEEENS4_8TiledMMAINS4_8MMA_AtomIJNS4_27SM100_MMA_F16BF16_SS_SPARSEISI_SI_fLi128ELi128ELNS4_4UMMA5MajorE0ELS1D_0ELNS1C_7ScaleInE0ELS1E_0EEEEEENSJ_INS5_IJSB_SB_SB_EEENS5_IJNSA_ILi0EEES1I_S1I_EEEEENS5_IJNS4_10UnderscoreES1L_S1L_EEEEENS4_23SM90_TMA_LOAD_MULTICASTENS4_14ComposedLayoutINS4_7SwizzleILi2ELi4ELi3EEENS4_25smem_sparse_ptr_flag_bitsILi2ELi16EEENSJ_INS5_IJNS5_IJSB_SP_EEENS5_IJSC_S12_EEEEEENS5_IJNS5_IJS1I_SG_EEESM_EEEEEEEvNS4_8identityENS4_13SM90_TMA_LOADENS1P_INS1Q_ILi3ELi4ELi3EEENS4_18smem_ptr_flag_bitsILi16EEENSJ_INS5_IJSP_SG_EEENS5_IJSG_SB_EEEEEEEvS21_EENS_8epilogue10collective18CollectiveEpilogueINS2B_23Sm100TmaWarpSpecializedILi4ELi2ELi32ELb1ELb0EEEJSH_NS5_IJNSJ_ISF_SB_EENSJ_IS12_SB_EEEEEfNS5_IJSB_llEEEfS2J_NS2B_6fusion15FusionCallbacksIS2F_NS2K_17LinearCombinationIffffLNS_15FloatRoundStyleE2EEESH_S2I_JEEENS4_5SM1004TMEM4LOAD26SM100_TMEM_LOAD_32dp32b32xES22_NS1P_INS1Q_ILi2ELi5ELi2EEENS24_ILi32EEENSJ_INS5_IJS12_ST_EEENS5_IJSB_S12_EEEEEEENS4_39AutoVectorizingCopyWithAssumedAlignmentILi128EEENS4_14SM90_TMA_STOREES2Z_S31_S31_EEEvvEEEEvNT_6ParamsE,@function
        .size           _ZN7cutlass13device_kernelINS_4gemm6kernel13GemmUniversalIN4cute5tupleIJiiiiEEENS1_10collective13CollectiveMmaINS1_41MainloopSm100TmaUmmaWarpSpecializedSparseILi6ELi2ELi2ENS5_IJNS4_1CILi1EEENSA_ILi2EEESB_EEEEENS5_IJNSA_ILi128EEESF_NSA_ILi64EEEEEENS_10bfloat16_tENS5_IJNS4_6LayoutINS5_IJiNS5_IJSC_iEEEiEEENS5_IJlNS5_IJSB_SC_EEElEEEEENSJ_INS5_IJNS5_IJNS5_IJNSA_ILi8EEESC_SP_EEEiEEENS5_IJNS5_IJNSA_ILi16EEESC_NSA_ILi4EEEEEEiEEEiEEENS5_IJNS5_IJNS5_IJSF_SS_NSA_ILi2048EEEEEENSA_ILi16384EEEEEENS5_IJNS5_IJSB_NSA_ILi1024EEENSA_ILi32EEEEEElEEElEEEEEEEESI_NS5_IJlSB_lEEENS4_8TiledMMAINS4_8MMA_AtomIJNS4_27SM100_MMA_F16BF16_SS_SPARSEISI_SI_fLi128ELi128ELNS4_4UMMA5MajorE0ELS1D_0ELNS1C_7ScaleInE0ELS1E_0EEEEEENSJ_INS5_IJSB_SB_SB_EEENS5_IJNSA_ILi0EEES1I_S1I_EEEEENS5_IJNS4_10UnderscoreES1L_S1L_EEEEENS4_23SM90_TMA_LOAD_MULTICASTENS4_14ComposedLayoutINS4_7SwizzleILi2ELi4ELi3EEENS4_25smem_sparse_ptr_flag_bitsILi2ELi16EEENSJ_INS5_IJNS5_IJSB_SP_EEENS5_IJSC_S12_EEEEEENS5_IJNS5_IJS1I_SG_EEESM_EEEEEEEvNS4_8identityENS4_13SM90_TMA_LOADENS1P_INS1Q_ILi3ELi4ELi3EEENS4_18smem_ptr_flag_bitsILi16EEENSJ_INS5_IJSP_SG_EEENS5_IJSG_SB_EEEEEEEvS21_EENS_8epilogue10collective18CollectiveEpilogueINS2B_23Sm100TmaWarpSpecializedILi4ELi2ELi32ELb1ELb0EEEJSH_NS5_IJNSJ_ISF_SB_EENSJ_IS12_SB_EEEEEfNS5_IJSB_llEEEfS2J_NS2B_6fusion15FusionCallbacksIS2F_NS2K_17LinearCombinationIffffLNS_15FloatRoundStyleE2EEESH_S2I_JEEENS4_5SM1004TMEM4LOAD26SM100_TMEM_LOAD_32dp32b32xES22_NS1P_INS1Q_ILi2ELi5ELi2EEENS24_ILi32EEENSJ_INS5_IJS12_ST_EEENS5_IJSB_S12_EEEEEEENS4_39AutoVectorizingCopyWithAssumedAlignmentILi128EEENS4_14SM90_TMA_STOREES2Z_S31_S31_EEEvvEEEEvNT_6ParamsE,(.L_x_174 - _ZN7cutlass13device_kernelINS_4gemm6kernel13GemmUniversalIN4cute5tupleIJiiiiEEENS1_10collective13CollectiveMmaINS1_41MainloopSm100TmaUmmaWarpSpecializedSparseILi6ELi2ELi2ENS5_IJNS4_1CILi1EEENSA_ILi2EEESB_EEEEENS5_IJNSA_ILi128EEESF_NSA_ILi64EEEEEENS_10bfloat16_tENS5_IJNS4_6LayoutINS5_IJiNS5_IJSC_iEEEiEEENS5_IJlNS5_IJSB_SC_EEElEEEEENSJ_INS5_IJNS5_IJNS5_IJNSA_ILi8EEESC_SP_EEEiEEENS5_IJNS5_IJNSA_ILi16EEESC_NSA_ILi4EEEEEEiEEEiEEENS5_IJNS5_IJNS5_IJSF_SS_NSA_ILi2048EEEEEENSA_ILi16384EEEEEENS5_IJNS5_IJSB_NSA_ILi1024EEENSA_ILi32EEEEEElEEElEEEEEEEESI_NS5_IJlSB_lEEENS4_8TiledMMAINS4_8MMA_AtomIJNS4_27SM100_MMA_F16BF16_SS_SPARSEISI_SI_fLi128ELi128ELNS4_4UMMA5MajorE0ELS1D_0ELNS1C_7ScaleInE0ELS1E_0EEEEEENSJ_INS5_IJSB_SB_SB_EEENS5_IJNSA_ILi0EEES1I_S1I_EEEEENS5_IJNS4_10UnderscoreES1L_S1L_EEEEENS4_23SM90_TMA_LOAD_MULTICASTENS4_14ComposedLayoutINS4_7SwizzleILi2ELi4ELi3EEENS4_25smem_sparse_ptr_flag_bitsILi2ELi16EEENSJ_INS5_IJNS5_IJSB_SP_EEENS5_IJSC_S12_EEEEEENS5_IJNS5_IJS1I_SG_EEESM_EEEEEEEvNS4_8identityENS4_13SM90_TMA_LOADENS1P_INS1Q_ILi3ELi4ELi3EEENS4_18smem_ptr_flag_bitsILi16EEENSJ_INS5_IJSP_SG_EEENS5_IJSG_SB_EEEEEEEvS21_EENS_8epilogue10collective18CollectiveEpilogueINS2B_23Sm100TmaWarpSpecializedILi4ELi2ELi32ELb1ELb0EEEJSH_NS5_IJNSJ_ISF_SB_EENSJ_IS12_SB_EEEEEfNS5_IJSB_llEEEfS2J_NS2B_6fusion15FusionCallbacksIS2F_NS2K_17LinearCombinationIffffLNS_15FloatRoundStyleE2EEESH_S2I_JEEENS4_5SM1004TMEM4LOAD26SM100_TMEM_LOAD_32dp32b32xES22_NS1P_INS1Q_ILi2ELi5ELi2EEENS24_ILi32EEENSJ_INS5_IJS12_ST_EEENS5_IJSB_S12_EEEEEEENS4_39AutoVectorizingCopyWithAssumedAlignmentILi128EEENS4_14SM90_TMA_STOREES2Z_S31_S31_EEEvvEEEEvNT_6ParamsE)
        .other          _ZN7cutlass13device_kernelINS_4gemm6kernel13GemmUniversalIN4cute5tupleIJiiiiEEENS1_10collective13CollectiveMmaINS1_41MainloopSm100TmaUmmaWarpSpecializedSparseILi6ELi2ELi2ENS5_IJNS4_1CILi1EEENSA_ILi2EEESB_EEEEENS5_IJNSA_ILi128EEESF_NSA_ILi64EEEEEENS_10bfloat16_tENS5_IJNS4_6LayoutINS5_IJiNS5_IJSC_iEEEiEEENS5_IJlNS5_IJSB_SC_EEElEEEEENSJ_INS5_IJNS5_IJNS5_IJNSA_ILi8EEESC_SP_EEEiEEENS5_IJNS5_IJNSA_ILi16EEESC_NSA_ILi4EEEEEEiEEEiEEENS5_IJNS5_IJNS5_IJSF_SS_NSA_ILi2048EEEEEENSA_ILi16384EEEEEENS5_IJNS5_IJSB_NSA_ILi1024EEENSA_ILi32EEEEEElEEElEEEEEEEESI_NS5_IJlSB_lEEENS4_8TiledMMAINS4_8MMA_AtomIJNS4_27SM100_MMA_F16BF16_SS_SPARSEISI_SI_fLi128ELi128ELNS4_4UMMA5MajorE0ELS1D_0ELNS1C_7ScaleInE0ELS1E_0EEEEEENSJ_INS5_IJSB_SB_SB_EEENS5_IJNSA_ILi0EEES1I_S1I_EEEEENS5_IJNS4_10UnderscoreES1L_S1L_EEEEENS4_23SM90_TMA_LOAD_MULTICASTENS4_14ComposedLayoutINS4_7SwizzleILi2ELi4ELi3EEENS4_25smem_sparse_ptr_flag_bitsILi2ELi16EEENSJ_INS5_IJNS5_IJSB_SP_EEENS5_IJSC_S12_EEEEEENS5_IJNS5_IJS1I_SG_EEESM_EEEEEEEvNS4_8identityENS4_13SM90_TMA_LOADENS1P_INS1Q_ILi3ELi4ELi3EEENS4_18smem_ptr_flag_bitsILi16EEENSJ_INS5_IJSP_SG_EEENS5_IJSG_SB_EEEEEEEvS21_EENS_8epilogue10collective18CollectiveEpilogueINS2B_23Sm100TmaWarpSpecializedILi4ELi2ELi32ELb1ELb0EEEJSH_NS5_IJNSJ_ISF_SB_EENSJ_IS12_SB_EEEEEfNS5_IJSB_llEEEfS2J_NS2B_6fusion15FusionCallbacksIS2F_NS2K_17LinearCombinationIffffLNS_15FloatRoundStyleE2EEESH_S2I_JEEENS4_5SM1004TMEM4LOAD26SM100_TMEM_LOAD_32dp32b32xES22_NS1P_INS1Q_ILi2ELi5ELi2EEENS24_ILi32EEENSJ_INS5_IJS12_ST_EEENS5_IJSB_S12_EEEEEEENS4_39AutoVectorizingCopyWithAssumedAlignmentILi128EEENS4_14SM90_TMA_STOREES2Z_S31_S31_EEEvvEEEEvNT_6ParamsE,@"STO_CUDA_ENTRY STV_DEFAULT"
_ZN7cutlass13device_kernelINS_4gemm6kernel13GemmUniversalIN4cute5tupleIJiiiiEEENS1_10collective13CollectiveMmaINS1_41MainloopSm100TmaUmmaWarpSpecializedSparseILi6ELi2ELi2ENS5_IJNS4_1CILi1EEENSA_ILi2EEESB_EEEEENS5_IJNSA_ILi128EEESF_NSA_ILi64EEEEEENS_10bfloat16_tENS5_IJNS4_6LayoutINS5_IJiNS5_IJSC_iEEEiEEENS5_IJlNS5_IJSB_SC_EEElEEEEENSJ_INS5_IJNS5_IJNS5_IJNSA_ILi8EEESC_SP_EEEiEEENS5_IJNS5_IJNSA_ILi16EEESC_NSA_ILi4EEEEEEiEEEiEEENS5_IJNS5_IJNS5_IJSF_SS_NSA_ILi2048EEEEEENSA_ILi16384EEEEEENS5_IJNS5_IJSB_NSA_ILi1024EEENSA_ILi32EEEEEElEEElEEEEEEEESI_NS5_IJlSB_lEEENS4_8TiledMMAINS4_8MMA_AtomIJNS4_27SM100_MMA_F16BF16_SS_SPARSEISI_SI_fLi128ELi128ELNS4_4UMMA5MajorE0ELS1D_0ELNS1C_7ScaleInE0ELS1E_0EEEEEENSJ_INS5_IJSB_SB_SB_EEENS5_IJNSA_ILi0EEES1I_S1I_EEEEENS5_IJNS4_10UnderscoreES1L_S1L_EEEEENS4_23SM90_TMA_LOAD_MULTICASTENS4_14ComposedLayoutINS4_7SwizzleILi2ELi4ELi3EEENS4_25smem_sparse_ptr_flag_bitsILi2ELi16EEENSJ_INS5_IJNS5_IJSB_SP_EEENS5_IJSC_S12_EEEEEENS5_IJNS5_IJS1I_SG_EEESM_EEEEEEEvNS4_8identityENS4_13SM90_TMA_LOADENS1P_INS1Q_ILi3ELi4ELi3EEENS4_18smem_ptr_flag_bitsILi16EEENSJ_INS5_IJSP_SG_EEENS5_IJSG_SB_EEEEEEEvS21_EENS_8epilogue10collective18CollectiveEpilogueINS2B_23Sm100TmaWarpSpecializedILi4ELi2ELi32ELb1ELb0EEEJSH_NS5_IJNSJ_ISF_SB_EENSJ_IS12_SB_EEEEEfNS5_IJSB_llEEEfS2J_NS2B_6fusion15FusionCallbacksIS2F_NS2K_17LinearCombinationIffffLNS_15FloatRoundStyleE2EEESH_S2I_JEEENS4_5SM1004TMEM4LOAD26SM100_TMEM_LOAD_32dp32b32xES22_NS1P_INS1Q_ILi2ELi5ELi2EEENS24_ILi32EEENSJ_INS5_IJS12_ST_EEENS5_IJSB_S12_EEEEEEENS4_39AutoVectorizingCopyWithAssumedAlignmentILi128EEENS4_14SM90_TMA_STOREES2Z_S31_S31_EEEvvEEEEvNT_6ParamsE:
[----:B------:R-:W1:Y:S01]  /*0000*/  LDC R1, c[0x0][0x37c] ;  /* 0x0000df00ff017b82 */ /* 0x000e620000000800 */
[----:B------:R-:W2:Y:S01]  /*0010*/  S2R R107, SR_TID.X ;  /* 0x00000000006b7919 */ /* 0x000ea20000002100 */
[----:B------:R-:W3:Y:S01]  /*0020*/  LDCU.64 UR6, c[0x0][0xa90] ;  /* 0x00015200ff0677ac */ /* 0x000ee20008000a00 */
[----:B------:R-:W-:Y:S01]  /*0030*/  PRMT R93, RZ, 0x7610, R93 ;  /* 0x00007610ff5d7816 */ /* 0x000fe2000000005d */
[----:B------:R-:W4:Y:S01]  /*0040*/  LDCU.64 UR38, c[0x0][0x358] ;  /* 0x00006b00ff2677ac */ /* 0x000f220008000a00 */
[----:B------:R-:W-:Y:S02]  /*0050*/  ELECT P4, URZ, PT ;  /* 0x0000000000ff782f */ /* 0x000fe40003880000 */
[----:B---3--:R-:W-:-:S04]  /*0060*/  ISETP.NE.U32.AND P0, PT, RZ, UR6, PT ;  /* 0x00000006ff007c0c */ /* 0x008fc8000bf05070 */
[----:B------:R-:W-:Y:S02]  /*0070*/  ISETP.NE.AND.EX P1, PT, RZ, UR7, PT, P0 ;  /* 0x00000007ff007c0c */ /* 0x000fe4000bf25300 */
[----:B--2---:R-:W-:-:S05]  /*0080*/  SHF.R.U32.HI R98, RZ, 0x5, R107 ;  /* 0x00000005ff627819 */ /* 0x004fca000001166b */
[----:B------:R-:W2:Y:S02]  /*0090*/  SHFL.IDX PT, R0, R98, RZ, 0x1f ;  /* 0x00001fff62007589 */ /* 0x000ea400000e0000 */
[----:B--2---:R-:W-:-:S04]  /*00a0*/  R2UR UR8, R0 ;  /* 0x00000000000872ca */ /* 0x004fc800000e0000 */
[----:B-1--4-:R-:W-:Y:S05]  /*00b0*/  @P1 BRA `(.L_x_0) ;  /* 0x00000000002c1947 */ /* 0x012fea0003800000 */
[----:B------:R-:W1:Y:S02]  /*00c0*/  LDCU.64 UR4, c[0x0][0xa88] ;  /* 0x00015100ff0477ac */ /* 0x000e640008000a00 */
[----:B-1----:R-:W-:-:S04]  /*00d0*/  UISETP.NE.U32.AND UP0, UPT, UR4, URZ, UPT ;  /* 0x000000ff0400728c */ /* 0x002fc8000bf05070 */
[----:B------:R-:W-:-:S09]  /*00e0*/  UISETP.NE.AND.EX UP0, UPT, UR5, URZ, UPT, UP0 ;  /* 0x000000ff0500728c */ /* 0x000fd2000bf05300 */
[----:B------:R-:W-:Y:S05]  /*00f0*/  BRA.U !UP0, `(.L_x_1) ;  /* 0x0000000108107547 */ /* 0x000fea000b800000 */
[----:B------:R-:W1:Y:S02]  /*0100*/  LDC.64 R2, c[0x0][0xa88] ;  /* 0x0002a200ff027b82 */ /* 0x000e640000000a00 */
[----:B-1----:R1:W5:Y:S01]  /*0110*/  LDG.E R49, desc[UR38][R2.64] ;  /* 0x0000002602317981 */ /* 0x002362000c1e1900 */
[----:B------:R-:W-:Y:S01]  /*0120*/  HFMA2 R93, -RZ, RZ, 0, 5.9604644775390625e-08 ;  /* 0x00000001ff5d7431 */ /* 0x000fe200000001ff */
[----:B------:R-:W-:Y:S05]  /*0130*/  BRA `(.L_x_0) ;  /* 0x00000000000c7947 */ /* 0x000fea0003800000 */
.L_x_1:
[----:B------:R-:W1:Y:S01]  /*0140*/  LDCU UR4, c[0x0][0xa80] ;  /* 0x00015000ff0477ac */ /* 0x000e620008000800 */
[----:B------:R-:W-:Y:S01]  /*0150*/  HFMA2 R93, -RZ, RZ, 0, 5.9604644775390625e-08 ;  /* 0x00000001ff5d7431 */ /* 0x000fe200000001ff */
[----:B-1----:R-:W-:-:S07]  /*0160*/  MOV R49, UR4 ;  /* 0x0000000400317c02 */ /* 0x002fce0008000f00 */
.L_x_0:
[----:B------:R-:W2:Y:S02]  /*0170*/  LDCU.64 UR4, c[0x0][0xab0] ;  /* 0x00015600ff0477ac */ /* 0x000ea40008000a00 */
[----:B--2---:R-:W-:-:S04]  /*0180*/  UISETP.NE.U32.AND UP0, UPT, UR4, URZ, UPT ;  /* 0x000000ff0400728c */ /* 0x004fc8000bf05070 */
[----:B------:R-:W-:-:S09]  /*0190*/  UISETP.NE.AND.EX UP0, UPT, UR5, URZ, UPT, UP0 ;  /* 0x000000ff0500728c */ /* 0x000fd2000bf05300 */
[----:B------:R-:W-:Y:S05]  /*01a0*/  BRA.U UP0, `(.L_x_2) ;  /* 0x0000000100247547 */ /* 0x000fea000b800000 */
[----:B------:R-:W2:Y:S02]  /*01b0*/  LDCU.64 UR4, c[0x0][0xaa8] ;  /* 0x00015500ff0477ac */ /* 0x000ea40008000a00 */
[----:B--2---:R-:W-:-:S04]  /*01c0*/  UISETP.NE.U32.AND UP0, UPT, UR4, URZ, UPT ;  /* 0x000000ff0400728c */ /* 0x004fc8000bf05070 */
[----:B------:R-:W-:-:S09]  /*01d0*/  UISETP.NE.AND.EX UP0, UPT, UR5, URZ, UPT, UP0 ;  /* 0x000000ff0500728c */ /* 0x000fd2000bf05300 */
[----:B------:R-:W-:Y:S05]  /*01e0*/  BRA.U !UP0, `(.L_x_3) ;  /* 0x00000001080c7547 */ /* 0x000fea000b800000 */
[----:B------:R-:W2:Y:S02]  /*01f0*/  LDC.64 R46, c[0x0][0xaa8] ;  /* 0x0002aa00ff2e7b82 */ /* 0x000ea40000000a00 */
[----:B--2---:R2:W5:Y:S01]  /*0200*/  LDG.E R46, desc[UR38][R46.64] ;  /* 0x000000262e2e7981 */ /* 0x004562000c1e1900 */
[----:B------:R-:W-:Y:S05]  /*0210*/  BRA `(.L_x_2) ;  /* 0x0000000000087947 */ /* 0x000fea0003800000 */
.L_x_3:
[----:B------:R-:W2:Y:S02]  /*0220*/  LDCU UR4, c[0x0][0xaa0] ;  /* 0x00015400ff0477ac */ /* 0x000ea40008000800 */
[----:B--2---:R-:W-:Y:S02]  /*0230*/  MOV R46, UR4 ;  /* 0x00000004002e7c02 */ /* 0x004fe40008000f00 */
.L_x_2:
[----:B------:R-:W-:Y:S01]  /*0240*/  IMAD.U32 R0, RZ, RZ, UR8 ;  /* 0x00000008ff007e24 */ /* 0x000fe2000f8e00ff */
[----:B------:R-:W-:Y:S04]  /*0250*/  BSSY.RECONVERGENT B0, `(.L_x_4) ;  /* 0x000000f000007945 */ /* 0x000fe80003800200 */
[C---:B------:R-:W-:Y:S02]  /*0260*/  ISETP.NE.OR P2, PT, R0.reuse, 0x1, !P4 ;  /* 0x000000010000780c */ /* 0x040fe40006745670 */
[----:B------:R-:W-:-:S11]  /*0270*/  ISETP.NE.OR P1, PT, R0, 0x3, !P4 ;  /* 0x000000030000780c */ /* 0x000fd60006725670 */
[----:B------:R-:W-:Y:S05]  /*0280*/  @P2 BRA `(.L_x_5) ;  /* 0x00000000002c2947 */ /* 0x000fea0003800000 */
[----:B------:R-:W3:Y:S02]  /*0290*/  LDCU.64 UR4, c[0x0][0x348] ;  /* 0x00006900ff0477ac */ /* 0x000ee40008000a00 */
[----:B---3--:R-:W-:Y:S02]  /*02a0*/  UIADD3 UR12, UP2, UPT, UR4, 0x80, URZ ;  /* 0x00000080040c7890 */ /* 0x008fe4000ff5e0ff */
[----:B------:R-:W-:Y:S02]  /*02b0*/  UIADD3 UR10, UP1, UPT, UR4, 0x280, URZ ;  /* 0x00000280040a7890 */ /* 0x000fe4000ff3e0ff */
[----:B------:R-:W-:Y:S02]  /*02c0*/  UIADD3 UR4, UP0, UPT, UR4, 0x180, URZ ;  /* 0x0000018004047890 */ /* 0x000fe4000ff1e0ff */
[----:B------:R-:W-:Y:S02]  /*02d0*/  UIADD3.X UR13, UPT, UPT, URZ, UR5, URZ, UP2, !UPT ;  /* 0x00000005ff0d7290 */ /* 0x000fe400097fe4ff */
[----:B------:R-:W-:-:S02]  /*02e0*/  UIADD3.X UR11, UPT, UPT, URZ, UR5, URZ, UP1, !UPT ;  /* 0x00000005ff0b7290 */ /* 0x000fc40008ffe4ff */
[----:B------:R-:W-:-:S05]  /*02f0*/  UIADD3.X UR5, UPT, UPT, URZ, UR5, URZ, UP0, !UPT ;  /* 0x00000005ff057290 */ /* 0x000fca00087fe4ff */
[----:B------:R3:W-:Y:S02]  /*0300*/  UTMACCTL.PF [UR12] ;  /* 0x000000000c0079b9 */ /* 0x0007e40008040000 */
[----:B------:R3:W-:Y:S02]  /*0310*/  UTMACCTL.PF [UR10] ;  /* 0x000000000a0079b9 */ /* 0x0007e40008040000 */
[----:B------:R3:W-:Y:S02]  /*0320*/  UTMACCTL.PF [UR4] ;  /* 0x00000000040079b9 */ /* 0x0007e40008040000 */
[----:B---3--:R-:W-:Y:S01]  /*0330*/  NOP ;  /* 0x0000000000007918 */ /* 0x008fe20000000000 */
.L_x_5:
[----:B------:R-:W-:Y:S05]  /*0340*/  BSYNC.RECONVERGENT B0 ;  /* 0x0000000000007941 */ /* 0x000fea0003800200 */
.L_x_4:
[----:B------:R-:W-:Y:S04]  /*0350*/  BSSY.RECONVERGENT B0, `(.L_x_6) ;  /* 0x000000a000007945 */ /* 0x000fe80003800200 */
[----:B------:R-:W-:Y:S05]  /*0360*/  @P1 BRA `(.L_x_7) ;  /* 0x0000000000201947 */ /* 0x000fea0003800000 */
[----:B------:R-:W3:Y:S02]  /*0370*/  LDCU.64 UR4, c[0x0][0x348] ;  /* 0x00006900ff0477ac */ /* 0x000ee40008000a00 */
[----:B---3--:R-:W-:Y:S02]  /*0380*/  UIADD3 UR10, UP1, UPT, UR4, 0x780, URZ ;  /* 0x00000780040a7890 */ /* 0x008fe4000ff3e0ff */
[----:B------:R-:W-:Y:S02]  /*0390*/  UIADD3 UR4, UP0, UPT, UR4, 0x880, URZ ;  /* 0x0000088004047890 */ /* 0x000fe4000ff1e0ff */
[----:B------:R-:W-:Y:S02]  /*03a0*/  UIADD3.X UR11, UPT, UPT, URZ, UR5, URZ, UP1, !UPT ;  /* 0x00000005ff0b7290 */ /* 0x000fe40008ffe4ff */
[----:B------:R-:W-:-:S07]  /*03b0*/  UIADD3.X UR5, UPT, UPT, URZ, UR5, URZ, UP0, !UPT ;  /* 0x00000005ff057290 */ /* 0x000fce00087fe4ff */
[----:B------:R3:W-:Y:S02]  /*03c0*/  UTMACCTL.PF [UR10] ;  /* 0x000000000a0079b9 */ /* 0x0007e40008040000 */
[----:B------:R3:W-:Y:S02]  /*03d0*/  UTMACCTL.PF [UR4] ;  /* 0x00000000040079b9 */ /* 0x0007e40008040000 */
[----:B---3--:R-:W-:Y:S01]  /*03e0*/  NOP ;  /* 0x0000000000007918 */ /* 0x008fe20000000000 */
.L_x_7:
[----:B------:R-:W-:Y:S05]  /*03f0*/  BSYNC.RECONVERGENT B0 ;  /* 0x0000000000007941 */ /* 0x000fea0003800200 */
.L_x_6:
[----:B------:R-:W3:Y:S01]  /*0400*/  LDCU.64 UR4, c[0x0][0xa88] ;  /* 0x00015100ff0477ac */ /* 0x000ee20008000a00 */
[----:B------:R-:W-:Y:S01]  /*0410*/  ISETP.NE.AND.EX P0, PT, RZ, UR7, PT, P0 ;  /* 0x00000007ff007c0c */ /* 0x000fe2000bf05300 */
[----:B------:R-:W-:Y:S01]  /*0420*/  UPLOP3.LUT UP5, UPT, UPT, UPT, UPT, 0x80, 0x8 ;  /* 0x000000000008789c */ /* 0x000fe20003faf070 */
[----:B---3--:R-:W-:-:S04]  /*0430*/  ISETP.NE.U32.AND P1, PT, RZ, UR4, PT ;  /* 0x00000004ff007c0c */ /* 0x008fc8000bf25070 */
[----:B------:R-:W-:-:S13]  /*0440*/  ISETP.NE.AND.EX P1, PT, RZ, UR5, PT, P1 ;  /* 0x00000005ff007c0c */ /* 0x000fda000bf25310 */
[----:B------:R-:W-:Y:S05]  /*0450*/  @P1 BRA P0, `(.L_x_8) ;  /* 0x0000000000281947 */ /* 0x000fea0000000000 */
[----:B------:R-:W-:Y:S01]  /*0460*/  UISETP.NE.U32.AND UP1, UPT, UR6, URZ, UPT ;  /* 0x000000ff0600728c */ /* 0x000fe2000bf25070 */
[----:B-----5:R-:W-:Y:S01]  /*0470*/  FSETP.NEU.AND P0, PT, R49, RZ, PT ;  /* 0x000000ff3100720b */ /* 0x020fe20003f0d000 */
[----:B------:R-:W-:Y:S02]  /*0480*/  UISETP.NE.U32.AND UP0, UPT, UR4, URZ, UPT ;  /* 0x000000ff0400728c */ /* 0x000fe4000bf05070 */
[----:B------:R-:W-:Y:S02]  /*0490*/  UISETP.NE.AND.EX UP1, UPT, UR7, URZ, UPT, UP1 ;  /* 0x000000ff0700728c */ /* 0x000fe4000bf25310 */
[----:B------:R-:W-:-:S04]  /*04a0*/  UISETP.NE.AND.EX UP0, UPT, UR5, URZ, UPT, UP0 ;  /* 0x000000ff0500728c */ /* 0x000fc8000bf05300 */
[----:B------:R-:W-:-:S04]  /*04b0*/  USEL UR4, URZ, 0xffffffff, UP0 ;  /* 0xffffffffff047887 */ /* 0x000fc80008000000 */
[----:B------:R-:W-:Y:S01]  /*04c0*/  VOTEU.ANY UP0, P0 ;  /* 0x0000000000ff7886 */ /* 0x000fe20000000100 */
[----:B------:R-:W-:-:S04]  /*04d0*/  @!UP1 USEL UR4, URZ, 0xffffffff, UP0 ;  /* 0xffffffffff049887 */ /* 0x000fc80008000000 */
[----:B------:R-:W-:-:S04]  /*04e0*/  ULOP3.LUT UR4, UR4, 0x1, URZ, 0xc0, !UPT ;  /* 0x0000000104047892 */ /* 0x000fc8000f8ec0ff */
[----:B------:R-:W-:-:S11]  /*04f0*/  UISETP.NE.U32.AND UP5, UPT, UR4, 0x1, UPT ;  /* 0x000000010400788c */ /* 0x000fd6000bfa5070 */
.L_x_8:
[----:B-1----:R-:W1:Y:S01]  /*0500*/  SHFL.IDX PT, R2, R98, RZ, 0x1f ;  /* 0x00001fff62027589 */ /* 0x002e6200000e0000 */
[----:B------:R-:W-:Y:S01]  /*0510*/  UISETP.EQ.AND UP0, UPT, UR8, 0x3, UP5 ;  /* 0x000000030800788c */ /* 0x000fe2000af02270 */
[----:B-1----:R-:W-:-:S13]  /*0520*/  ISETP.NE.AND P0, PT, R2, RZ, PT ;  /* 0x000000ff0200720c */ /* 0x002fda0003f05270 */
[----:B------:R-:W-:Y:S05]  /*0530*/  @P0 BRA `(.L_x_9) ;  /* 0x0000000000680947 */ /* 0x000fea0003800000 */
[----:B------:R-:W1:Y:S01]  /*0540*/  S2UR UR6, SR_CgaCtaId ;  /* 0x00000000000679c3 */ /* 0x000e620000008800 */
[----:B------:R-:W-:Y:S01]  /*0550*/  UMOV UR7, 0x400 ;  /* 0x0000040000077882 */ /* 0x000fe20000000000 */
[----:B------:R-:W-:Y:S01]  /*0560*/  UMOV UR5, 0x1 ;  /* 0x0000000100057882 */ /* 0x000fe20000000000 */
[----:B------:R-:W-:Y:S01]  /*0570*/  UMOV UR4, 0x2 ;  /* 0x0000000200047882 */ /* 0x000fe20000000000 */
[----:B------:R-:W-:-:S04]  /*0580*/  UIADD3 UR10, UPT, UPT, -UR5, 0x100000, URZ ;  /* 0x00100000050a7890 */ /* 0x000fc8000fffe1ff */
[----:B------:R-:W-:Y:S02]  /*0590*/  USHF.L.U32 UR11, UR10, 0xb, URZ ;  /* 0x0000000b0a0b7899 */ /* 0x000fe400080006ff */
[----:B------:R-:W-:Y:S02]  /*05a0*/  USHF.L.U32 UR10, UR10, 0x1, URZ ;  /* 0x000000010a0a7899 */ /* 0x000fe400080006ff */
[----:B------:R-:W-:-:S04]  /*05b0*/  UIADD3 UR4, UPT, UPT, -UR4, 0x100000, URZ ;  /* 0x0010000004047890 */ /* 0x000fc8000fffe1ff */
[----:B------:R-:W-:Y:S02]  /*05c0*/  USHF.L.U32 UR5, UR4, 0xb, URZ ;  /* 0x0000000b04057899 */ /* 0x000fe400080006ff */
[----:B------:R-:W-:Y:S01]  /*05d0*/  USHF.L.U32 UR4, UR4, 0x1, URZ ;  /* 0x0000000104047899 */ /* 0x000fe200080006ff */
[----:B------:R-:W-:Y:S01]  /*05e0*/  ELECT P0, URZ, PT ;  /* 0x0000000000ff782f */ /* 0x000fe20003800000 */
[----:B-1----:R-:W-:Y:S01]  /*05f0*/  ULEA UR6, UR6, UR7, 0x18 ;  /* 0x0000000706067291 */ /* 0x002fe2000f8ec0ff */
[----:B------:R-:W1:Y:S11]  /*0600*/  FENCE.VIEW.ASYNC.S ;  /* 0x00000000000073c6 */ /* 0x000e760000000000 */
[----:B-1----:R1:W3:Y:S01]  /*0610*/  SYNCS.EXCH.64 URZ, [UR6], UR10 ;  /* 0x0000000a06ff75b2 */ /* 0x0022e20008000100 */
[----:B------:R1:W4:Y:S01]  /*0620*/  SYNCS.EXCH.64 URZ, [UR6+0x30], UR4 ;  /* 0x0000300406ff75b2 */ /* 0x0003220008000100 */
[----:B------:R1:W1:Y:S01]  /*0630*/  SYNCS.EXCH.64 URZ, [UR6+0x8], UR10 ;  /* 0x0000080a06ff75b2 */ /* 0x0002620008000100 */
        /* <DEDUP_REMOVED lines=9> */
[----:B------:R-:W-:Y:S01]  /*06d0*/  NOP ;  /* 0x0000000000007918 */ /* 0x000fe20000000000 */
.L_x_9:
[----:B------:R-:W2:Y:S01]  /*06e0*/  SHFL.IDX PT, R2, R98, RZ, 0x1f ;  /* 0x00001fff62027589 */ /* 0x000ea200000e0000 */
[----:B------:R-:W-:Y:S01]  /*06f0*/  NOP ;  /* 0x0000000000007918 */ /* 0x000fe20000000000 */
[----:B--2---:R-:W-:-:S13]  /*0700*/  ISETP.NE.AND P0, PT, R2, 0x1, PT ;  /* 0x000000010200780c */ /* 0x004fda0003f05270 */
[----:B------:R-:W-:Y:S05]  /*0710*/  @P0 BRA `(.L_x_10) ;  /* 0x0000000000580947 */ /* 0x000fea0003800000 */
[----:B-1----:R-:W1:Y:S01]  /*0720*/  S2UR UR6, SR_CgaCtaId ;  /* 0x00000000000679c3 */ /* 0x002e620000008800 */
        /* <DEDUP_REMOVED lines=12> */
[----:B-1----:R2:W1:Y:S01]  /*07f0*/  SYNCS.EXCH.64 URZ, [UR6+0x60], UR10 ;  /* 0x0000600a06ff75b2 */ /* 0x0024620008000100 */
[----:B------:R2:W1:Y:S01]  /*0800*/  SYNCS.EXCH.64 URZ, [UR6+0x80], UR4 ;  /* 0x0000800406ff75b2 */ /* 0x0004620008000100 */
[----:B------:R2:W1:Y:S01]  /*0810*/  SYNCS.EXCH.64 URZ, [UR6+0x68], UR10 ;  /* 0x0000680a06ff75b2 */ /* 0x0004620008000100 */
[----:B------:R2:W1:Y:S01]  /*0820*/  SYNCS.EXCH.64 URZ, [UR6+0x88], UR4 ;  /* 0x0000880406ff75b2 */ /* 0x0004620008000100 */
[----:B------:R2:W1:Y:S01]  /*0830*/  SYNCS.EXCH.64 URZ, [UR6+0x70], UR10 ;  /* 0x0000700a06ff75b2 */ /* 0x0004620008000100 */
[----:B------:R2:W1:Y:S01]  /*0840*/  SYNCS.EXCH.64 URZ, [UR6+0x90], UR4 ;  /* 0x0000900406ff75b2 */ /* 0x0004620008000100 */
[----:B------:R2:W1:Y:S01]  /*0850*/  SYNCS.EXCH.64 URZ, [UR6+0x78], UR10 ;  /* 0x0000780a06ff75b2 */ /* 0x0004620008000100 */
[----:B------:R2:W1:Y:S02]  /*0860*/  SYNCS.EXCH.64 URZ, [UR6+0x98], UR4 ;  /* 0x0000980406ff75b2 */ /* 0x0004640008000100 */
[----:B--2---:R-:W-:Y:S01]  /*0870*/  NOP ;  /* 0x0000000000007918 */ /* 0x004fe20000000000 */
.L_x_10:
[----:B------:R-:W2:Y:S01]  /*0880*/  SHFL.IDX PT, R2, R98, RZ, 0x1f ;  /* 0x00001fff62027589 */ /* 0x000ea200000e0000 */
[----:B------:R-:W-:Y:S01]  /*0890*/  NOP ;  /* 0x0000000000007918 */ /* 0x000fe20000000000 */
[----:B--2---:R-:W-:-:S13]  /*08a0*/  ISETP.NE.AND P0, PT, R2, 0x3, PT ;  /* 0x000000030200780c */ /* 0x004fda0003f05270 */
[----:B------:R-:W-:Y:S05]  /*08b0*/  @P0 BRA `(.L_x_11) ;  /* 0x0000000000300947 */ /* 0x000fea0003800000 */
[----:B-1----:R-:W1:Y:S01]  /*08c0*/  S2UR UR5, SR_CgaCtaId ;  /* 0x00000000000579c3 */ /* 0x002e620000008800 */
[----:B------:R-:W-:Y:S01]  /*08d0*/  UMOV UR6, 0x400 ;  /* 0x0000040000067882 */ /* 0x000fe20000000000 */
[----:B------:R-:W-:Y:S01]  /*08e0*/  UMOV UR4, 0x20 ;  /* 0x0000002000047882 */ /* 0x000fe20000000000 */
[----:B------:R-:W-:Y:S01]  /*08f0*/  ELECT P0, URZ, PT ;  /* 0x0000000000ff782f */ /* 0x000fe20003800000 */
[----:B-1----:R-:W-:Y:S02]  /*0900*/  ULEA UR5, UR5, UR6, 0x18 ;  /* 0x0000000605057291 */ /* 0x002fe4000f8ec0ff */
[----:B------:R-:W-:-:S04]  /*0910*/  UIADD3 UR6, UPT, UPT, -UR4, 0x100000, URZ ;  /* 0x0010000004067890 */ /* 0x000fc8000fffe1ff */
[----:B------:R-:W-:Y:S02]  /*0920*/  USHF.L.U32 UR7, UR6, 0xb, URZ ;  /* 0x0000000b06077899 */ /* 0x000fe400080006ff */
[----:B------:R-:W-:Y:S01]  /*0930*/  USHF.L.U32 UR6, UR6, 0x1, URZ ;  /* 0x0000000106067899 */ /* 0x000fe200080006ff */
[----:B------:R-:W1:Y:S11]  /*0940*/  FENCE.VIEW.ASYNC.S ;  /* 0x00000000000073c6 */ /* 0x000e760000000000 */
[----:B-1----:R2:W1:Y:S01]  /*0950*/  SYNCS.EXCH.64 URZ, [UR5+0xa0], UR6 ;  /* 0x0000a00605ff75b2 */ /* 0x0024620008000100 */
[----:B------:R2:W1:Y:S02]  /*0960*/  SYNCS.EXCH.64 URZ, [UR5+0xa8], UR6 ;  /* 0x0000a80605ff75b2 */ /* 0x0004640008000100 */
[----:B--2---:R-:W-:Y:S01]  /*0970*/  NOP ;  /* 0x0000000000007918 */ /* 0x004fe20000000000 */
.L_x_11:
[----:B------:R-:W2:Y:S01]  /*0980*/  SHFL.IDX PT, R2, R98, RZ, 0x1f ;  /* 0x00001fff62027589 */ /* 0x000ea200000e0000 */
[----:B------:R-:W-:Y:S01]  /*0990*/  NOP ;  /* 0x0000000000007918 */ /* 0x000fe20000000000 */
[----:B--2---:R-:W-:-:S13]  /*09a0*/  ISETP.NE.AND P0, PT, R2, 0x4, PT ;  /* 0x000000040200780c */ /* 0x004fda0003f05270 */
[----:B------:R-:W-:Y:S05]  /*09b0*/  @P0 BRA `(.L_x_12) ;  /* 0x00000000004c0947 */ /* 0x000fea0003800000 */
[----:B-1----:R-:W1:Y:S01]  /*09c0*/  S2UR UR5, SR_CgaCtaId ;  /* 0x00000000000579c3 */ /* 0x002e620000008800 */
[----:B------:R-:W-:Y:S01]  /*09d0*/  UMOV UR7, 0x1e0 ;  /* 0x000001e000077882 */ /* 0x000fe20000000000 */
[----:B------:R-:W-:Y:S01]  /*09e0*/  UMOV UR6, 0x400 ;  /* 0x0000040000067882 */ /* 0x000fe20000000000 */
[----:B------:R-:W-:Y:S01]  /*09f0*/  USEL UR7, UR7, 0x1a0, UP5 ;  /* 0x000001a007077887 */ /* 0x000fe2000a800000 */
[----:B------:R-:W-:Y:S01]  /*0a00*/  UMOV UR4, 0x1 ;  /* 0x0000000100047882 */ /* 0x000fe20000000000 */
[----:B------:R-:W-:Y:S01]  /*0a10*/  ELECT P0, URZ, PT ;  /* 0x0000000000ff782f */ /* 0x000fe20003800000 */
[----:B------:R-:W-:-:S04]  /*0a20*/  UIADD3 UR10, UPT, UPT, -UR4, 0x100000, URZ ;  /* 0x00100000040a7890 */ /* 0x000fc8000fffe1ff */
[----:B------:R-:W-:Y:S02]  /*0a30*/  USHF.L.U32 UR11, UR10, 0xb, URZ ;  /* 0x0000000b0a0b7899 */ /* 0x000fe400080006ff */
[----:B------:R-:W-:Y:S02]  /*0a40*/  USHF.L.U32 UR10, UR10, 0x1, URZ ;  /* 0x000000010a0a7899 */ /* 0x000fe400080006ff */
[----:B-1----:R-:W-:Y:S02]  /*0a50*/  ULEA UR5, UR5, UR6, 0x18 ;  /* 0x0000000605057291 */ /* 0x002fe4000f8ec0ff */
[----:B------:R-:W-:-:S04]  /*0a60*/  UIADD3 UR6, UPT, UPT, -UR7, 0x100000, URZ ;  /* 0x0010000007067890 */ /* 0x000fc8000fffe1ff */
[----:B------:R-:W-:Y:S02]  /*0a70*/  USHF.L.U32 UR7, UR6, 0xb, URZ ;  /* 0x0000000b06077899 */ /* 0x000fe400080006ff */
[----:B------:R-:W-:Y:S01]  /*0a80*/  USHF.L.U32 UR6, UR6, 0x1, URZ ;  /* 0x0000000106067899 */ /* 0x000fe200080006ff */
[----:B------:R-:W1:Y:S03]  /*0a90*/  FENCE.VIEW.ASYNC.S ;  /* 0x00000000000073c6 */ /* 0x000e660000000000 */
[----:B-1----:R2:W1:Y:S08]  /*0aa0*/  SYNCS.EXCH.64 URZ, [UR5+0xb0], UR10 ;  /* 0x0000b00a05ff75b2 */ /* 0x0024700008000100 */
[----:B------:R2:W1:Y:S01]  /*0ab0*/  SYNCS.EXCH.64 URZ, [UR5+0xc0], UR6 ;  /* 0x0000c00605ff75b2 */ /* 0x0004620008000100 */
[----:B------:R2:W1:Y:S01]  /*0ac0*/  SYNCS.EXCH.64 URZ, [UR5+0xb8], UR10 ;  /* 0x0000b80a05ff75b2 */ /* 0x0004620008000100 */
[----:B------:R2:W1:Y:S02]  /*0ad0*/  SYNCS.EXCH.64 URZ, [UR5+0xc8], UR6 ;  /* 0x0000c80605ff75b2 */ /* 0x0004640008000100 */
[----:B--2---:R-:W-:Y:S01]  /*0ae0*/  NOP ;  /* 0x0000000000007918 */ /* 0x004fe20000000000 */
.L_x_12:
        /* <DEDUP_REMOVED lines=20> */
[----:B------:R2:W1:Y:S02]  /*0c30*/  SYNCS.EXCH.64 URZ, [UR6+0xe8], UR4 ;  /* 0x0000e80406ff75b2 */ /* 0x0004640008000100 */
[----:B--2---:R-:W-:Y:S01]  /*0c40*/  NOP ;  /* 0x0000000000007918 */ /* 0x004fe20000000000 */
.L_x_13:
        /* <DEDUP_REMOVED lines=14> */
[----:B------:R2:W1:Y:S01]  /*0d30*/  SYNCS.EXCH.64 URZ, [UR5+0x100], UR6 ;  /* 0x0001000605ff75b2 */ /* 0x0004620008000100 */
[----:B------:R2:W1:Y:S01]  /*0d40*/  SYNCS.EXCH.64 URZ, [UR5+0xf8], UR6 ;  /* 0x0000f80605ff75b2 */ /* 0x0004620008000100 */
[----:B------:R2:W1:Y:S02]  /*0d50*/  SYNCS.EXCH.64 URZ, [UR5+0x108], UR6 ;  /* 0x0001080605ff75b2 */ /* 0x0004640008000100 */
[----:B--2---:R-:W-:Y:S01]  /*0d60*/  NOP ;  /* 0x0000000000007918 */ /* 0x004fe20000000000 */
.L_x_14:
[----:B-1----:R-:W1:Y:S01]  /*0d70*/  LDCU UR4, c[0x0][0x36c] ;  /* 0x00006d80ff0477ac */ /* 0x002e620008000800 */
[----:B------:R-:W-:Y:S01]  /*0d80*/  ISETP.NE.OR P4, PT, R0, 0x2, !P4 ;  /* 0x000000020000780c */ /* 0x000fe20006785670 */
[----:B------:R-:W-:Y:S01]  /*0d90*/  NOP ;  /* 0x0000000000007918 */ /* 0x000fe20000000000 */
[----:B------:R-:W-:Y:S01]  /*0da0*/  LOP3.LUT R3, R107, 0x1f, RZ, 0xc0, !PT ;  /* 0x0000001f6b037812 */ /* 0x000fe200078ec0ff */
[----:B------:R-:W-:Y:S02]  /*0db0*/  UISETP.NE.AND UP4, UPT, UR8, URZ, UPT ;  /* 0x000000ff0800728c */ /* 0x000fe4000bf85270 */
[----:B-1----:R-:W-:-:S09]  /*0dc0*/  UISETP.EQ.U32.AND UP1, UPT, UR4, 0x1, UPT ;  /* 0x000000010400788c */ /* 0x002fd2000bf22070 */
[----:B------:R-:W-:Y:S05]  /*0dd0*/  BRA.U !UP1, `(.L_x_15) ;  /* 0x0000000109087547 */ /* 0x000fea000b800000 */
[----:B---34-:R-:W-:Y:S01]  /*0de0*/  UCGABAR_ARV ;  /* 0x00000000000079c7 */ /* 0x018fe20008000000 */
[----:B------:R-:W-:Y:S05]  /*0df0*/  BRA `(.L_x_16) ;  /* 0x0000000000047947 */ /* 0x000fea0003800000 */
.L_x_15:
[----:B---34-:R-:W-:Y:S01]  /*0e00*/  NOP ;  /* 0x0000000000007918 */ /* 0x018fe20000000000 */
.L_x_16:
[----:B------:R-:W1:Y:S01]  /*0e10*/  S2UR UR5, SR_CTAID.Y ;  /* 0x00000000000579c3 */ /* 0x000e620000002600 */
[----:B------:R-:W-:-:S05]  /*0e20*/  CS2R.32 R92, SR_CgaSize ;  /* 0x00000000005c7805 */ /* 0x000fca0000008a00 */
[----:B------:R-:W-:-:S05]  /*0e30*/  IMAD R92, R92, -0xa0, RZ ;  /* 0xffffff605c5c7824 */ /* 0x000fca00078e02ff */
[----:B------:R-:W-:-:S14]  /*0e40*/  R2UR UR4, R92 ;  /* 0x000000005c0472ca */ /* 0x000fdc00000e0000 */
[----:B------:R-:W2:Y:S01]  /*0e50*/  LDCU UR4, c[0x0][UR4+0x2b4] ;  /* 0x00005680040477ac */ /* 0x000ea20008000800 */
[----:B------:R-:W-:-:S05]  /*0e60*/  CS2R.32 R92, SR_CgaSize ;  /* 0x00000000005c7805 */ /* 0x000fca0000008a00 */
[----:B------:R-:W-:-:S05]  /*0e70*/  IMAD R92, R92, -0xa0, RZ ;  /* 0xffffff605c5c7824 */ /* 0x000fca00078e02ff */
[----:B------:R-:W-:-:S14]  /*0e80*/  R2UR UR6, R92 ;  /* 0x000000005c0672ca */ /* 0x000fdc00000e0000 */
[----:B------:R-:W3:Y:S01]  /*0e90*/  LDCU UR6, c[0x0][UR6+0x2b0] ;  /* 0x00005600060677ac */ /* 0x000ee20008000800 */
[----:B------:R-:W4:Y:S01]  /*0ea0*/  S2UR UR11, SR_CTAID.X ;  /* 0x00000000000b79c3 */ /* 0x000f220000002500 */
[----:B------:R-:W-:Y:S01]  /*0eb0*/  UISETP.NE.AND UP2, UPT, UR8, 0x2, UPT ;  /* 0x000000020800788c */ /* 0x000fe2000bf45270 */
[----:B------:R-:W-:-:S05]  /*0ec0*/  CS2R.32 R0, SR_CgaSize ;  /* 0x0000000000007805 */ /* 0x000fca0000008a00 */
[----:B------:R-:W-:-:S06]  /*0ed0*/  IMAD R0, R0, -0xa0, RZ ;  /* 0xffffff6000007824 */ /* 0x000fcc00078e02ff */
[----:B------:R-:W3:Y:S01]  /*0ee0*/  LDC R0, c[0x0][R0+0x2a4] ;  /* 0x0000a90000007b82 */ /* 0x000ee20000000800 */
[----:B-1----:R-:W-:-:S07]  /*0ef0*/  I2FP.F32.U32 R4, UR5 ;  /* 0x0000000500047c45 */ /* 0x002fce0008201000 */
[----:B------:R-:W1:Y:S01]  /*0f00*/  LDC R12, c[0x0][0xd24] ;  /* 0x00034900ff0c7b82 */ /* 0x000e620000000800 */
[----:B------:R-:W-:Y:S01]  /*0f10*/  MOV R20, UR5 ;  /* 0x0000000500147c02 */ /* 0x000fe20008000f00 */
[----:B--2---:R-:W-:Y:S01]  /*0f20*/  FMUL R4, R4, UR4 ;  /* 0x0000000404047c20 */ /* 0x004fe20008400000 */
[----:B------:R-:W2:Y:S01]  /*0f30*/  LDCU UR4, c[0x0][0xd30] ;  /* 0x0001a600ff0477ac */ /* 0x000ea20008000800 */
[----:B----4-:R-:W-:Y:S02]  /*0f40*/  I2FP.F32.U32 R6, UR11 ;  /* 0x0000000b00067c45 */ /* 0x010fe40008201000 */
[----:B------:R-:W-:-:S05]  /*0f50*/  CS2R.32 R5, SR_CgaSize ;  /* 0x0000000000057805 */ /* 0x000fca0000008a00 */
[----:B------:R-:W-:-:S06]  /*0f60*/  IMAD R5, R5, -0xa0, RZ ;  /* 0xffffff6005057824 */ /* 0x000fcc00078e02ff */
[----:B------:R-:W4:Y:S01]  /*0f70*/  LDC R5, c[0x0][R5+0x2a0] ;  /* 0x0000a80005057b82 */ /* 0x000f220000000800 */
[----:B------:R-:W2:Y:S01]  /*0f80*/  F2I.U32.TRUNC.NTZ R81, R4 ;  /* 0x0000000400517305 */ /* 0x000ea2000020f000 */
[----:B---3--:R-:W-:-:S06]  /*0f90*/  FMUL R6, R6, UR6 ;  /* 0x0000000606067c20 */ /* 0x008fcc0008400000 */
[----:B------:R-:W3:Y:S01]  /*0fa0*/  LDC R2, c[0x0][0xd24] ;  /* 0x00034900ff027b82 */ /* 0x000ee20000000800 */
[----:B------:R-:W1:Y:S01]  /*0fb0*/  F2I.U32.TRUNC.NTZ R92, R6 ;  /* 0x00000006005c7305 */ /* 0x000e62000020f000 */
[----:B--2---:R-:W-:-:S06]  /*0fc0*/  UISETP.NE.AND UP3, UPT, UR4, 0x1, UPT ;  /* 0x000000010400788c */ /* 0x004fcc000bf65270 */
[----:B------:R-:W2:Y:S01]  /*0fd0*/  S2UR UR36, SR_CTAID.Z ;  /* 0x00000000002479c3 */ /* 0x000ea20000002700 */
[----:B------:R-:W-:Y:S02]  /*0fe0*/  IADD3 R81, PT, PT, -R81, RZ, RZ ;  /* 0x000000ff51517210 */ /* 0x000fe40007ffe1ff */
[----:B-1----:R-:W-:-:S03]  /*0ff0*/  ISETP.GE.AND P0, PT, R12, 0x1, PT ;  /* 0x000000010c00780c */ /* 0x002fc60003f06270 */
[----:B------:R-:W-:Y:S01]  /*1000*/  IMAD R81, R0, R81, UR5 ;  /* 0x0000000500517e24 */ /* 0x000fe2000f8e0251 */
[----:B------:R-:W-:Y:S02]  /*1010*/  PRMT R0, RZ, 0x7610, R0 ;  /* 0x00007610ff007816 */ /* 0x000fe40000000000 */
[----:B------:R-:W-:-:S05]  /*1020*/  IADD3 R92, PT, PT, -R92, RZ, RZ ;  /* 0x000000ff5c5c7210 */ /* 0x000fca0007ffe1ff */
[----:B----4-:R-:W-:Y:S01]  /*1030*/  IMAD R92, R5, R92, UR11 ;  /* 0x0000000b055c7e24 */ /* 0x010fe2000f8e025c */
[----:B--2---:R-:W-:Y:S06]  /*1040*/  BRA.U UP4, `(.L_x_17) ;  /* 0x0000000104207547 */ /* 0x004fec000b800000 */
[C---:B------:R-:W-:Y:S02]  /*1050*/  ISETP.NE.AND P2, PT, R81.reuse, 0x1, PT ;  /* 0x000000015100780c */ /* 0x040fe40003f45270 */
[----:B------:R-:W-:Y:S02]  /*1060*/  ISETP.NE.AND P1, PT, R81, RZ, PT ;  /* 0x000000ff5100720c */ /* 0x000fe40003f25270 */
[C---:B------:R-:W-:Y:S02]  /*1070*/  ISETP.NE.AND P3, PT, R92.reuse, RZ, PT ;  /* 0x000000ff5c00720c */ /* 0x040fe40003f65270 */
[----:B------:R-:W-:Y:S02]  /*1080*/  SEL R0, RZ, 0x2, P2 ;  /* 0x00000002ff007807 */ /* 0x000fe40001000000 */
[----:B------:R-:W-:Y:S02]  /*1090*/  ISETP.EQ.OR P1, PT, R92, RZ, !P1 ;  /* 0x000000ff5c00720c */ /* 0x000fe40004f22670 */
[----:B------:R-:W-:-:S02]  /*10a0*/  SEL R0, R0, 0x2, P3 ;  /* 0x0000000200007807 */ /* 0x000fc40001800000 */
[----:B------:R-:W-:-:S05]  /*10b0*/  SEL R5, RZ, 0x1, !P1 ;  /* 0x00000001ff057807 */ /* 0x000fca0004800000 */
[----:B------:R-:W-:Y:S02]  /*10c0*/  IMAD.IADD R0, R5, 0x1, R0 ;  /* 0x0000000105007824 */ /* 0x000fe400078e0200 */
.L_x_17:
[----:B------:R-:W-:Y:S05]  /*10d0*/  @!P0 BRA `(.L_x_18) ;  /* 0x0000000000c08947 */ /* 0x000fea0003800000 */
[----:B------:R-:W1:Y:S01]  /*10e0*/  LDC.64 R6, c[0x0][0xd18] ;  /* 0x00034600ff067b82 */ /* 0x000e620000000a00 */
[----:B------:R-:W-:-:S07]  /*10f0*/  ISETP.NE.AND P0, PT, R12, 0x1, PT ;  /* 0x000000010c00780c */ /* 0x000fce0003f05270 */
[----:B------:R-:W2:Y:S08]  /*1100*/  LDC R11, c[0x0][0xd0c] ;  /* 0x00034300ff0b7b82 */ /* 0x000eb00000000800 */
[----:B------:R-:W4:Y:S08]  /*1110*/  LDC R15, c[0x0][0x370] ;  /* 0x0000dc00ff0f7b82 */ /* 0x000f300000000800 */
[----:B------:R-:W3:Y:S01]  /*1120*/  LDC R13, c[0x0][0x374] ;  /* 0x0000dd00ff0d7b82 */ /* 0x000ee20000000800 */
[----:B-1----:R-:W-:-:S07]  /*1130*/  ISETP.NE.AND P1, PT, R6, 0x1, PT ;  /* 0x000000010600780c */ /* 0x002fce0003f25270 */
[----:B------:R-:W4:Y:S01]  /*1140*/  LDC.64 R8, c[0x0][0xd10] ;  /* 0x00034400ff087b82 */ /* 0x000f220000000a00 */
[----:B--2---:R-:W-:-:S07]  /*1150*/  ISETP.NE.AND P2, PT, R11, 0x1, PT ;  /* 0x000000010b00780c */ /* 0x004fce0003f45270 */
[----:B------:R-:W1:Y:S08]  /*1160*/  LDC R10, c[0x0][0xd20] ;  /* 0x00034800ff0a7b82 */ /* 0x000e700000000800 */
[----:B------:R-:W2:Y:S01]  /*1170*/  LDC.64 R4, c[0x0][0xd28] ;  /* 0x00034a00ff047b82 */ /* 0x000ea20000000a00 */
[----:B---3--:R-:W-:-:S04]  /*1180*/  IMAD.HI.U32 R17, R13, R7, RZ ;  /* 0x000000070d117227 */ /* 0x008fc800078e00ff */
[----:B------:R-:W-:-:S04]  /*1190*/  IMAD.HI.U32 R7, R20, R7, RZ ;  /* 0x0000000714077227 */ /* 0x000fc800078e00ff */
[----:B----4-:R-:W-:-:S04]  /*11a0*/  IMAD.HI.U32 R14, R15, R8, RZ ;  /* 0x000000080f0e7227 */ /* 0x010fc800078e00ff */
[----:B------:R-:W-:Y:S01]  /*11b0*/  IMAD.HI.U32 R8, R8, UR11, RZ ;  /* 0x0000000b08087c27 */ /* 0x000fe2000f8e00ff */
[-C--:B------:R-:W-:Y:S02]  /*11c0*/  @P2 SHF.R.U32.HI R15, RZ, R9.reuse, R14 ;  /* 0x00000009ff0f2219 */ /* 0x080fe4000001160e */
[-C--:B-1----:R-:W-:Y:S02]  /*11d0*/  @P1 SHF.R.U32.HI R13, RZ, R10.reuse, R17 ;  /* 0x0000000aff0d1219 */ /* 0x082fe40000011611 */
[----:B------:R-:W-:Y:S01]  /*11e0*/  SHF.R.U32.HI R8, RZ, R9, R8 ;  /* 0x00000009ff087219 */ /* 0x000fe20000011608 */
[----:B------:R-:W-:Y:S01]  /*11f0*/  IMAD.U32 R9, RZ, RZ, UR11 ;  /* 0x0000000bff097e24 */ /* 0x000fe2000f8e00ff */
[----:B------:R-:W-:Y:S01]  /*1200*/  SHF.R.U32.HI R7, RZ, R10, R7 ;  /* 0x0000000aff077219 */ /* 0x000fe20000011607 */
[----:B--2---:R-:W-:-:S03]  /*1210*/  IMAD.HI.U32 R14, R13, R4, RZ ;  /* 0x000000040d0e7227 */ /* 0x004fc600078e00ff */
[----:B------:R-:W-:Y:S02]  /*1220*/  SEL R7, R20, R7, !P1 ;  /* 0x0000000714077207 */ /* 0x000fe40004800000 */
[----:B------:R-:W-:Y:S01]  /*1230*/  SEL R9, R9, R8, !P2 ;  /* 0x0000000809097207 */ /* 0x000fe20005000000 */
[----:B------:R-:W-:Y:S01]  /*1240*/  IMAD.HI.U32 R16, R15, R4, RZ ;  /* 0x000000040f107227 */ /* 0x000fe200078e00ff */
[----:B------:R-:W-:-:S04]  /*1250*/  @P0 SHF.R.U32.HI R13, RZ, R5, R14 ;  /* 0x00000005ff0d0219 */ /* 0x000fc8000001160e */
[----:B------:R-:W-:Y:S01]  /*1260*/  @P0 SHF.R.U32.HI R15, RZ, R5, R16 ;  /* 0x00000005ff0f0219 */ /* 0x000fe20000011610 */
[----:B------:R-:W-:-:S04]  /*1270*/  IMAD R13, R13, R12, RZ ;  /* 0x0000000c0d0d7224 */ /* 0x000fc800078e02ff */
[----:B------:R-:W-:Y:S01]  /*1280*/  IMAD R8, R15, R12, RZ ;  /* 0x0000000c0f087224 */ /* 0x000fe200078e02ff */
[----:B------:R-:W-:-:S04]  /*1290*/  ISETP.GE.AND P1, PT, R7, R13, PT ;  /* 0x0000000d0700720c */ /* 0x000fc80003f26270 */
[----:B------:R-:W-:Y:S01]  /*12a0*/  ISETP.GE.OR P1, PT, R9, R8, P1 ;  /* 0x000000080900720c */ /* 0x000fe20000f26670 */
[----:B------:R-:W-:-:S05]  /*12b0*/  IMAD.HI.U32 R8, R7, R4, RZ ;  /* 0x0000000407087227 */ /* 0x000fca00078e00ff */
[----:B------:R-:W-:-:S04]  /*12c0*/  SHF.R.U32.HI R8, RZ, R5, R8 ;  /* 0x00000005ff087219 */ /* 0x000fc80000011608 */
[----:B------:R-:W-:-:S03]  /*12d0*/  SEL R8, R7, R8, !P0 ;  /* 0x0000000807087207 */ /* 0x000fc60004000000 */
[----:B------:R-:W-:-:S04]  /*12e0*/  @!P1 IMAD.HI.U32 R10, R9, R4, RZ ;  /* 0x00000004090a9227 */ /* 0x000fc800078e00ff */
[----:B------:R-:W-:Y:S01]  /*12f0*/  IMAD.MOV R4, RZ, RZ, -R8 ;  /* 0x000000ffff047224 */ /* 0x000fe200078e0a08 */
[----:B------:R-:W-:-:S03]  /*1300*/  @!P1 SHF.R.U32.HI R10, RZ, R5, R10 ;  /* 0x00000005ff0a9219 */ /* 0x000fc6000001160a */
[----:B------:R-:W-:Y:S01]  /*1310*/  IMAD R4, R12, R4, R7 ;  /* 0x000000040c047224 */ /* 0x000fe200078e0207 */
[----:B------:R-:W-:-:S04]  /*1320*/  @!P1 SEL R5, R9, R10, !P0 ;  /* 0x0000000a09059207 */ /* 0x000fc80004000000 */
[----:B------:R-:W-:Y:S01]  /*1330*/  @!P1 IADD3 R8, PT, PT, R8, -R5, RZ ;  /* 0x8000000508089210 */ /* 0x000fe20007ffe0ff */
[----:B------:R-:W-:Y:S01]  /*1340*/  @!P1 IMAD R15, R4, R15, R5 ;  /* 0x0000000f040f9224 */ /* 0x000fe200078e0205 */
[----:B------:R-:W-:Y:S01]  /*1350*/  IADD3 R5, PT, PT, -R7, RZ, RZ ;  /* 0x000000ff07057210 */ /* 0x000fe20007ffe1ff */
[--C-:B------:R-:W-:Y:S02]  /*1360*/  IMAD.MOV R4, RZ, RZ, -R9.reuse ;  /* 0x000000ffff047224 */ /* 0x100fe400078e0a09 */
[----:B------:R-:W-:Y:S01]  /*1370*/  @!P1 IMAD R7, R8, R12, R9 ;  /* 0x0000000c08079224 */ /* 0x000fe200078e0209 */
[----:B------:R-:W-:Y:S01]  /*1380*/  @!P1 MOV R9, R15 ;  /* 0x0000000f00099202 */ /* 0x000fe20000000f00 */
[----:B------:R-:W-:Y:S02]  /*1390*/  IMAD R4, R11, R4, UR11 ;  /* 0x0000000b0b047e24 */ /* 0x000fe4000f8e0204 */
[----:B------:R-:W-:Y:S02]  /*13a0*/  IMAD R5, R6, R5, R20 ;  /* 0x0000000506057224 */ /* 0x000fe400078e0214 */
[----:B------:R-:W-:-:S02]  /*13b0*/  IMAD R4, R9, R11, R4 ;  /* 0x0000000b09047224 */ /* 0x000fc400078e0204 */
[----:B------:R-:W-:-:S03]  /*13c0*/  IMAD R20, R7, R6, R5 ;  /* 0x0000000607147224 */ /* 0x000fc600078e0205 */
[----:B------:R-:W-:-:S15]  /*13d0*/  R2UR UR11, R4 ;  /* 0x00000000040b72ca */ /* 0x000fde00000e0000 */
.L_x_18:
[----:B------:R-:W-:Y:S05]  /*13e0*/  BRA.U UP3, `(.L_x_19) ;  /* 0x0000000103487547 */ /* 0x000fea000b800000 */
[----:B------:R-:W1:Y:S08]  /*13f0*/  LDC.64 R6, c[0x0][0xd10] ;  /* 0x00034400ff067b82 */ /* 0x000e700000000a00 */
[----:B------:R-:W2:Y:S08]  /*1400*/  LDC.64 R4, c[0x0][0xd18] ;  /* 0x00034600ff047b82 */ /* 0x000eb00000000a00 */
[----:B------:R-:W4:Y:S08]  /*1410*/  LDC R8, c[0x0][0xd20] ;  /* 0x00034800ff087b82 */ /* 0x000f300000000800 */
[----:B------:R-:W3:Y:S01]  /*1420*/  LDC R9, c[0x0][0xd0c] ;  /* 0x00034300ff097b82 */ /* 0x000ee20000000800 */
[----:B-1----:R-:W-:-:S05]  /*1430*/  IMAD.HI.U32 R6, R6, UR11, RZ ;  /* 0x0000000b06067c27 */ /* 0x002fca000f8e00ff */
[----:B------:R-:W-:Y:S01]  /*1440*/  SHF.R.U32.HI R6, RZ, R7, R6 ;  /* 0x00000007ff067219 */ /* 0x000fe20000011606 */
[----:B--2---:R-:W-:Y:S01]  /*1450*/  IMAD.HI.U32 R5, R20, R5, RZ ;  /* 0x0000000514057227 */ /* 0x004fe200078e00ff */
[----:B------:R-:W-:-:S04]  /*1460*/  ISETP.NE.AND P0, PT, R4, 0x1, PT ;  /* 0x000000010400780c */ /* 0x000fc80003f05270 */
[----:B----4-:R-:W-:Y:S01]  /*1470*/  SHF.R.U32.HI R7, RZ, R8, R5 ;  /* 0x00000008ff077219 */ /* 0x010fe20000011605 */
[----:B------:R-:W-:Y:S01]  /*1480*/  IMAD.U32 R5, RZ, RZ, UR11 ;  /* 0x0000000bff057e24 */ /* 0x000fe2000f8e00ff */
[----:B---3--:R-:W-:-:S04]  /*1490*/  ISETP.NE.AND P1, PT, R9, 0x1, PT ;  /* 0x000000010900780c */ /* 0x008fc80003f25270 */
[----:B------:R-:W-:Y:S02]  /*14a0*/  SEL R5, R5, R6, !P1 ;  /* 0x0000000605057207 */ /* 0x000fe40004800000 */
[----:B------:R-:W-:-:S05]  /*14b0*/  SEL R6, R20, R7, !P0 ;  /* 0x0000000714067207 */ /* 0x000fca0004000000 */
[----:B------:R-:W-:Y:S02]  /*14c0*/  IMAD.IADD R8, R6, 0x1, -R5 ;  /* 0x0000000106087824 */ /* 0x000fe400078e0a05 */
[----:B------:R-:W-:Y:S02]  /*14d0*/  IMAD.IADD R5, R5, 0x1, -R6 ;  /* 0x0000000105057824 */ /* 0x000fe400078e0a06 */
[----:B------:R-:W-:Y:S02]  /*14e0*/  IMAD R8, R8, R9, UR11 ;  /* 0x0000000b08087e24 */ /* 0x000fe4000f8e0209 */
[----:B------:R-:W-:-:S03]  /*14f0*/  IMAD R20, R5, R4, R20 ;  /* 0x0000000405147224 */ /* 0x000fc600078e0214 */
[----:B------:R-:W-:-:S15]  /*1500*/  R2UR UR11, R8 ;  /* 0x00000000080b72ca */ /* 0x000fde00000e0000 */
.L_x_19:
[----:B------:R-:W-:Y:S05]  /*1510*/  BRA.U !UP1, `(.L_x_20) ;  /* 0x00000001090c7547 */ /* 0x000fea000b800000 */
[----:B------:R-:W-:Y:S01]  /*1520*/  UCGABAR_WAIT ;  /* 0x0000000000007dc7 */ /* 0x000fe20008000000 */
[----:B------:R-:W-:Y:S01]  /*1530*/  CCTL.IVALL ;  /* 0x00000000ff00798f */ /* 0x000fe20002000000 */
[----:B------:R-:W-:Y:S05]  /*1540*/  BRA `(.L_x_21) ;  /* 0x0000000000047947 */ /* 0x000fea0003800000 */
.L_x_20:
[----:B------:R-:W-:Y:S06]  /*1550*/  BAR.SYNC.DEFER_BLOCKING 0x0 ;  /* 0x0000000000007b1d */ /* 0x000fec0000010000 */
.L_x_21:
[----:B------:R-:W1:Y:S01]  /*1560*/  LDCU UR5, c[0x0][0x38c] ;  /* 0x00007180ff0577ac */ /* 0x000e620008000800 */
[----:B------:R-:W2:Y:S01]  /*1570*/  S2UR UR37, SR_CgaCtaId ;  /* 0x00000000002579c3 */ /* 0x000ea20000008800 */
[----:B-1----:R-:W-:-:S04]  /*1580*/  UIADD3 UR5, UPT, UPT, UR5, 0x3f, URZ ;  /* 0x0000003f05057890 */ /* 0x002fc8000fffe0ff */
[----:B------:R-:W-:-:S04]  /*1590*/  USHF.R.S32.HI UR4, URZ, 0x1f, UR5 ;  /* 0x0000001fff047899 */ /* 0x000fc80008011405 */
[----:B------:R-:W-:-:S04]  /*15a0*/  ULEA.HI UR4, UR4, UR5, URZ, 0x6 ;  /* 0x0000000504047291 */ /* 0x000fc8000f8f30ff */
[----:B------:R-:W-:Y:S01]  /*15b0*/  USHF.R.S32.HI UR23, URZ, 0x6, UR4 ;  /* 0x00000006ff177899 */ /* 0x000fe20008011404 */
[----:B--2---:R-:W-:Y:S11]  /*15c0*/  BRA.U UP2, `(.L_x_22) ;  /* 0x00000011020c7547 */ /* 0x004ff6000b800000 */
[----:B------:R-:W1:Y:S01]  /*15d0*/  LDC R3, c[0x0][0x370] ;  /* 0x0000dc00ff037b82 */ /* 0x000e620000000800 */
[----:B------:R-:W-:Y:S01]  /*15e0*/  PLOP3.LUT P1, PT, PT, PT, UP5, 0x80, 0x8 ;  /* 0x000000000008781c */ /* 0x000fe20003f2f058 */
[----:B------:R-:W-:Y:S01]  /*15f0*/  UISETP.LT.AND UP0, UPT, UR23, 0x1, UPT ;  /* 0x000000011700788c */ /* 0x000fe2000bf01270 */
[----:B------:R-:W-:Y:S01]  /*1600*/  IMAD.MOV.U32 R16, RZ, RZ, 0x1 ;  /* 0x00000001ff107424 */ /* 0x000fe200078e00ff */
[----:B------:R-:W-:Y:S01]  /*1610*/  USHF.L.U32 UR10, UR37, 0x7, URZ ;  /* 0x00000007250a7899 */ /* 0x000fe200080006ff */
[----:B------:R-:W-:Y:S01]  /*1620*/  PLOP3.LUT P1, PT, P1, PT, PT, 0x8, 0x80 ;  /* 0x000000000080781c */ /* 0x000fe20000f2e170 */
[----:B------:R-:W-:Y:S01]  /*1630*/  USHF.L.U32 UR22, UR37, 0xa, URZ ;  /* 0x0000000a25167899 */ /* 0x000fe200080006ff */
[----:B------:R-:W-:Y:S01]  /*1640*/  CS2R R14, SRZ ;  /* 0x00000000000e7805 */ /* 0x000fe2000001ff00 */
[----:B------:R-:W2:Y:S01]  /*1650*/  S2UR UR4, SR_CgaCtaId ;  /* 0x00000000000479c3 */ /* 0x000ea20000008800 */
[----:B------:R-:W-:Y:S01]  /*1660*/  USHF.L.U32 UR21, UR37, 0x6, URZ ;  /* 0x0000000625157899 */ /* 0x000fe200080006ff */
[----:B------:R-:W-:Y:S01]  /*1670*/  IMAD.MOV.U32 R13, RZ, RZ, RZ ;  /* 0x000000ffff0d7224 */ /* 0x000fe200078e00ff */
[----:B------:R-:W-:Y:S01]  /*1680*/  USHF.L.U32 UR15, UR37, 0xb, URZ ;  /* 0x0000000b250f7899 */ /* 0x000fe200080006ff */
[----:B------:R-:W-:Y:S01]  /*1690*/  IMAD.MOV.U32 R12, RZ, RZ, 0x1 ;  /* 0x00000001ff0c7424 */ /* 0x000fe200078e00ff */
[----:B------:R-:W4:Y:S03]  /*16a0*/  LDCU.64 UR30, c[0x0][0x348] ;  /* 0x00006900ff1e77ac */ /* 0x000f260008000a00 */
[----:B------:R-:W1:Y:S01]  /*16b0*/  LDC R0, c[0x0][0x374] ;  /* 0x0000dd00ff007b82 */ /* 0x000e620000000800 */
[----:B------:R-:W-:-:S02]  /*16c0*/  USEL UR23, UR23, 0x1, !UP0 ;  /* 0x0000000117177887 */ /* 0x000fc4000c000000 */
[----:B------:R-:W-:Y:S02]  /*16d0*/  ULOP3.LUT UR22, UR22, 0x400, URZ, 0xc0, !UPT ;  /* 0x0000040016167892 */ /* 0x000fe4000f8ec0ff */
[----:B------:R-:W-:Y:S02]  /*16e0*/  ULOP3.LUT UR21, UR21, 0x40, URZ, 0xc0, !UPT ;  /* 0x0000004015157892 */ /* 0x000fe4000f8ec0ff */
[----:B------:R-:W-:Y:S02]  /*16f0*/  ULOP3.LUT UR15, UR15, 0x800, URZ, 0xc0, !UPT ;  /* 0x000008000f0f7892 */ /* 0x000fe4000f8ec0ff */
[----:B------:R-:W-:Y:S01]  /*1700*/  ULOP3.LUT UR10, UR10, 0x80, URZ, 0xc0, !UPT ;  /* 0x000000800a0a7892 */ /* 0x000fe2000f8ec0ff */
[----:B------:R-:W-:Y:S01]  /*1710*/  UMOV UR14, URZ ;  /* 0x000000ff000e7c82 */ /* 0x000fe20008000000 */
[----:B------:R-:W-:-:S10]  /*1720*/  UMOV UR6, 0x400 ;  /* 0x0000040000067882 */ /* 0x000fd40000000000 */
.L_x_33:
[----:B------:R-:W-:-:S03]  /*1730*/  UISETP.NE.AND UP0, UPT, UR37, URZ, UPT ;  /* 0x000000ff2500728c */ /* 0x000fc6000bf05270 */
[----:B--2---:R-:W-:Y:S02]  /*1740*/  UMOV UR37, UR4 ;  /* 0x0000000400257c82 */ /* 0x004fe40008000000 */
[----:B------:R-:W-:-:S04]  /*1750*/  ULEA UR5, UR37, UR6, 0x18 ;  /* 0x0000000625057291 */ /* 0x000fc8000f8ec0ff */
[----:B------:R-:W-:Y:S08]  /*1760*/  BRA.U UP0, `(.L_x_23) ;  /* 0x0000000100347547 */ /* 0x000ff0000b800000 */
[----:B------:R-:W2:Y:S01]  /*1770*/  S2R R4, SR_CgaCtaId ;  /* 0x0000000000047919 */ /* 0x000ea20000008800 */
[----:B------:R-:W-:-:S04]  /*1780*/  MOV R5, 0x400 ;  /* 0x0000040000057802 */ /* 0x000fc80000000f00 */
[----:B--2---:R-:W-:Y:S02]  /*1790*/  LEA R4, R4, R5, 0x18 ;  /* 0x0000000504047211 */ /* 0x004fe400078ec0ff */
[----:B------:R-:W-:-:S03]  /*17a0*/  SHF.L.U32 R5, R12, 0x1f, RZ ;  /* 0x0000001f0c057819 */ /* 0x000fc600000006ff */
[----:B------:R-:W-:-:S04]  /*17b0*/  IMAD R4, R13, 0x8, R4 ;  /* 0x000000080d047824 */ /* 0x000fc800078e0204 */
[----:B------:R-:W2:Y:S02]  /*17c0*/  SYNCS.PHASECHK.TRANS64.TRYWAIT P0, [R4+URZ+0x100], R5 ;  /* 0x00010005040075a7 */ /* 0x000ea400080011ff */
[----:B--2---:R-:W-:Y:S05]  /*17d0*/  @!P0 BRA `(.L_x_24) ;  /* 0x0000008000588947 */ /* 0x004fea0003800000 */
.L_x_130:
[----:B------:R1:W-:Y:S01]  /*17e0*/  SYNCS.ARRIVE.TRANS64.A1T0 RZ, [R4+URZ+0xf0], RZ ;  /* 0x0000f0ff04ff79a7 */ /* 0x0003e200081000ff */
[----:B------:R-:W-:-:S05]  /*17f0*/  VIADD R13, R13, 0x1 ;  /* 0x000000010d0d7836 */ /* 0x000fca0000000000 */
[----:B------:R-:W-:-:S04]  /*1800*/  ISETP.NE.AND P0, PT, R13, 0x2, PT ;  /* 0x000000020d00780c */ /* 0x000fc80003f05270 */
[----:B--2---:R-:W-:Y:S02]  /*1810*/  SEL R5, RZ, 0x1, P0 ;  /* 0x00000001ff057807 */ /* 0x004fe40000000000 */
[----:B------:R-:W-:Y:S02]  /*1820*/  SEL R13, R13, RZ, P0 ;  /* 0x000000ff0d0d7207 */ /* 0x000fe40000000000 */
[----:B------:R-:W-:-:S07]  /*1830*/  LOP3.LUT R12, R12, R5, RZ, 0x3c, !PT ;  /* 0x000000050c0c7212 */ /* 0x000fce00078e3cff */
.L_x_23:
[----:B------:R-:W-:Y:S01]  /*1840*/  ULEA UR7, UR14, UR5, 0x3 ;  /* 0x000000050e077291 */ /* 0x000fe2000f8e18ff */
[----:B-1----:R-:W-:-:S08]  /*1850*/  SHF.L.U32 R4, R16, 0x1f, RZ ;  /* 0x0000001f10047819 */ /* 0x002fd000000006ff */
[----:B------:R1:W2:Y:S02]  /*1860*/  SYNCS.PHASECHK.TRANS64.TRYWAIT P0, [UR7+0x30], R4 ;  /* 0x00003004ff0075a7 */ /* 0x0002a40008001107 */
[----:B------:R-:W3:Y:S02]  /*1870*/  LDCU UR7, c[0x0][0x38c] ;  /* 0x00007180ff0777ac */ /* 0x000ee40008000800 */
[----:B---3--:R-:W-:-:S09]  /*1880*/  UISETP.GE.AND UP0, UPT, UR7, 0x1, UPT ;  /* 0x000000010700788c */ /* 0x008fd2000bf06270 */
[----:B-1----:R-:W-:Y:S05]  /*1890*/  BRA.U !UP0, `(.L_x_25) ;  /* 0x0000000108ec7547 */ /* 0x002fea000b800000 */
[----:B------:R-:W-:Y:S01]  /*18a0*/  R2UR UR19, R20 ;  /* 0x00000000141372ca */ /* 0x000fe200000e0000 */
[----:B----4-:R-:W-:Y:S02]  /*18b0*/  UIADD3 UR28, UP2, UPT, UR30, 0x80, URZ ;  /* 0x000000801e1c7890 */ /* 0x010fe4000ff5e0ff */
[----:B------:R-:W-:Y:S02]  /*18c0*/  UIADD3 UR26, UP1, UPT, UR30, 0x280, URZ ;  /* 0x000002801e1a7890 */ /* 0x000fe4000ff3e0ff */
[----:B------:R-:W-:Y:S02]  /*18d0*/  UIADD3 UR24, UP0, UPT, UR30, 0x180, URZ ;  /* 0x000001801e187890 */ /* 0x000fe4000ff1e0ff */
[----:B------:R-:W-:Y:S02]  /*18e0*/  ULEA UR35, UR11, UR21, 0x7 ;  /* 0x000000150b237291 */ /* 0x000fe4000f8e38ff */
[----:B------:R-:W-:Y:S02]  /*18f0*/  UIADD3.X UR29, UPT, UPT, URZ, UR31, URZ, UP2, !UPT ;  /* 0x0000001fff1d7290 */ /* 0x000fe400097fe4ff */
[----:B------:R-:W-:-:S02]  /*1900*/  UIADD3.X UR27, UPT, UPT, URZ, UR31, URZ, UP1, !UPT ;  /* 0x0000001fff1b7290 */ /* 0x000fc40008ffe4ff */
[----:B------:R-:W-:Y:S02]  /*1910*/  UIADD3.X UR25, UPT, UPT, URZ, UR31, URZ, UP0, !UPT ;  /* 0x0000001fff197290 */ /* 0x000fe400087fe4ff */
[----:B------:R-:W-:Y:S01]  /*1920*/  USHF.L.U32 UR19, UR19, 0x7, URZ ;  /* 0x0000000713137899 */ /* 0x000fe200080006ff */
[----:B------:R-:W-:Y:S01]  /*1930*/  UMOV UR7, URZ ;  /* 0x000000ff00077c82 */ /* 0x000fe20008000000 */
[----:B------:R-:W-:Y:S01]  /*1940*/  UMOV UR13, UR14 ;  /* 0x0000000e000d7c82 */ /* 0x000fe20008000000 */
[----:B------:R-:W-:-:S09]  /*1950*/  UMOV UR12, URZ ;  /* 0x000000ff000c7c82 */ /* 0x000fd20008000000 */
.L_x_29:
[----:B-1----:R-:W-:Y:S01]  /*1960*/  ULEA UR33, UR13, UR5, 0x3 ;  /* 0x000000050d217291 */ /* 0x002fe2000f8e18ff */
[----:B--2---:R-:W-:Y:S11]  /*1970*/  @P0 BRA `(.L_x_26) ;  /* 0x00000000000c0947 */ /* 0x004ff60003800000 */
[----:B------:R-:W-:-:S04]  /*1980*/  SHF.L.U32 R5, R16, 0x1f, RZ ;  /* 0x0000001f10057819 */ /* 0x000fc800000006ff */
[----:B------:R-:W1:Y:S02]  /*1990*/  SYNCS.PHASECHK.TRANS64.TRYWAIT P0, [UR33+0x30], R5 ;  /* 0x00003005ff0075a7 */ /* 0x000e640008001121 */
[----:B-1----:R-:W-:Y:S05]  /*19a0*/  @!P0 BRA `(.L_x_27) ;  /* 0x0000007c00f88947 */ /* 0x002fea0003800000 */
.L_x_26:
[----:B------:R-:W-:Y:S01]  /*19b0*/  UIADD3 UR14, UPT, UPT, UR13, 0x1, URZ ;  /* 0x000000010d0e7890 */ /* 0x000fe2000fffe0ff */
[----:B-1----:R-:W-:Y:S01]  /*19c0*/  @!P4 IMAD.MOV.U32 R5, RZ, RZ, 0x6800 ;  /* 0x00006800ff05c424 */ /* 0x002fe200078e00ff */
[----:B------:R-:W-:Y:S02]  /*19d0*/  ULOP3.LUT UR9, UR7, 0x1, URZ, 0xc0, !UPT ;  /* 0x0000000107097892 */ /* 0x000fe4000f8ec0ff */
[----:B------:R-:W-:Y:S02]  /*19e0*/  UISETP.NE.AND UP0, UPT, UR14, 0x6, UPT ;  /* 0x000000060e00788c */ /* 0x000fe4000bf05270 */
[----:B------:R-:W-:Y:S02]  /*19f0*/  ULEA UR32, UR13, UR15, 0xc ;  /* 0x0000000f0d207291 */ /* 0x000fe4000f8e60ff */
[----:B------:R-:W-:Y:S01]  /*1a00*/  USEL UR16, URZ, 0x1, UP0 ;  /* 0x00000001ff107887 */ /* 0x000fe20008000000 */
[----:B------:R-:W-:Y:S01]  /*1a10*/  @!P4 ISETP.NE.AND P0, PT, RZ, UR9, PT ;  /* 0x00000009ff00cc0c */ /* 0x000fe2000bf05270 */
[----:B------:R-:W-:-:S02]  /*1a20*/  USEL UR14, UR14, URZ, UP0 ;  /* 0x000000ff0e0e7287 */ /* 0x000fc40008000000 */
[----:B------:R-:W-:Y:S01]  /*1a30*/  ULEA UR32, UR32, UR5, 0x1 ;  /* 0x0000000520207291 */ /* 0x000fe2000f8e08ff */
[----:B------:R-:W-:Y:S01]  /*1a40*/  @!P4 SEL R5, R5, 0x6000, !P0 ;  /* 0x000060000505c807 */ /* 0x000fe20004000000 */
[----:B------:R-:W-:Y:S01]  /*1a50*/  ULEA UR8, UR14, UR5, 0x3 ;  /* 0x000000050e087291 */ /* 0x000fe2000f8e18ff */
[----:B------:R-:W-:Y:S01]  /*1a60*/  LOP3.LUT R16, R16, UR16, RZ, 0x3c, !PT ;  /* 0x0000001010107c12 */ /* 0x000fe2000f8e3cff */
[----:B------:R-:W-:Y:S01]  /*1a70*/  ULEA UR16, UR13, UR5, 0xe ;  /* 0x000000050d107291 */ /* 0x000fe2000f8e70ff */
[----:B------:R1:W-:Y:S01]  /*1a80*/  @!P4 SYNCS.ARRIVE.TRANS64 RZ, [UR33], R5 ;  /* 0x00000005ffffc9a7 */ /* 0x0003e20008000021 */
[----:B------:R-:W-:Y:S01]  /*1a90*/  USHF.L.U32 UR34, UR7, 0x5, URZ ;  /* 0x0000000507227899 */ /* 0x000fe200080006ff */
[----:B------:R-:W-:Y:S01]  /*1aa0*/  SHF.L.U32 R4, R16, 0x1f, RZ ;  /* 0x0000001f10047819 */ /* 0x000fe200000006ff */
[----:B------:R-:W-:Y:S02]  /*1ab0*/  UIADD3 UR32, UPT, UPT, UR32, 0x10400, URZ ;  /* 0x0001040020207890 */ /* 0x000fe4000fffe0ff */
[----:B------:R-:W-:-:S02]  /*1ac0*/  USHF.L.U32 UR18, UR7, 0x6, URZ ;  /* 0x0000000607127899 */ /* 0x000fc400080006ff */
[----:B------:R-:W-:Y:S01]  /*1ad0*/  UIADD3 UR16, UPT, UPT, UR16, 0x1c400, URZ ;  /* 0x0001c40010107890 */ /* 0x000fe2000fffe0ff */
[----:B------:R-:W-:Y:S01]  /*1ae0*/  UMOV UR38, 0x0 ;  /* 0x0000000000267882 */ /* 0x000fe20000000000 */
[----:B------:R-:W-:Y:S01]  /*1af0*/  UMOV UR39, 0x10000000 ;  /* 0x1000000000277882 */ /* 0x000fe20000000000 */
[----:B------:R-:W-:Y:S01]  /*1b00*/  UMOV UR17, UR33 ;  /* 0x0000002100117c82 */ /* 0x000fe20008000000 */
[----:B------:R-:W-:Y:S01]  /*1b10*/  UMOV UR20, UR36 ;  /* 0x0000002400147c82 */ /* 0x000fe20008000000 */
[----:B------:R-:W-:Y:S01]  /*1b20*/  UISETP.NE.AND UP0, UPT, UR9, URZ, UPT ;  /* 0x000000ff0900728c */ /* 0x000fe2000bf05270 */
[----:B------:R1:W2:Y:S01]  /*1b30*/  SYNCS.PHASECHK.TRANS64.TRYWAIT P0, [UR8+0x30], R4 ;  /* 0x00003004ff0075a7 */ /* 0x0002a20008001108 */
[----:B------:R-:W-:Y:S02]  /*1b40*/  UMOV UR8, 0x30000 ;  /* 0x0003000000087882 */ /* 0x000fe40000000000 */
[----:B------:R1:W-:Y:S01]  /*1b50*/  UTMALDG.3D.MULTICAST [UR32], [UR28], UR8, desc[UR38] ;  /* 0x000026201c0073b4 */ /* 0x0003e20008011808 */
[----:B------:R1:W-:Y:S04]  /*1b60*/  UTMALDG.3D [UR16], [UR26], desc[UR38] ;  /* 0x000026101a0075b4 */ /* 0x0003e80008011000 */
[----:B------:R-:W-:Y:S05]  /*1b70*/  BRA.U UP0, `(.L_x_28) ;  /* 0x0000000100247547 */ /* 0x000fea000b800000 */
[----:B-1----:R-:W-:Y:S01]  /*1b80*/  ULEA UR8, UR13, UR22, 0xb ;  /* 0x000000160d087291 */ /* 0x002fe2000f8e58ff */
[----:B------:R-:W-:Y:S01]  /*1b90*/  UMOV UR16, 0x30000 ;  /* 0x0003000000107882 */ /* 0x000fe20000000000 */
[----:B------:R-:W-:Y:S02]  /*1ba0*/  UMOV UR38, 0x0 ;  /* 0x0000000000267882 */ /* 0x000fe40000000000 */
[----:B------:R-:W-:Y:S01]  /*1bb0*/  UIADD3 UR8, UPT, UPT, UR5, 0x34400, UR8 ;  /* 0x0003440005087890 */ /* 0x000fe2000fffe008 */
[----:B------:R-:W-:Y:S01]  /*1bc0*/  UMOV UR39, 0x10000000 ;  /* 0x1000000000277882 */ /* 0x000fe20000000000 */
[----:B------:R-:W-:Y:S01]  /*1bd0*/  UMOV UR9, UR33 ;  /* 0x0000002100097c82 */ /* 0x000fe20008000000 */
[----:B------:R-:W-:-:S06]  /*1be0*/  UMOV UR13, UR36 ;  /* 0x00000024000d7c82 */ /* 0x000fcc0008000000 */
[----:B------:R1:W-:Y:S02]  /*1bf0*/  UTMALDG.4D.MULTICAST [UR8], [UR24], UR16, desc[UR38] ;  /* 0x00002608180073b4 */ /* 0x0003e40008019810 */
[----:B-1----:R-:W-:-:S12]  /*1c00*/  UIADD3 UR12, UPT, UPT, UR12, 0x1, URZ ;  /* 0x000000010c0c7890 */ /* 0x002fd8000fffe0ff */
.L_x_28:
[----:B------:R-:W-:Y:S01]  /*1c10*/  UIADD3 UR7, UPT, UPT, UR7, 0x1, URZ ;  /* 0x0000000107077890 */ /* 0x000fe2000fffe0ff */
[----:B------:R-:W-:-:S03]  /*1c20*/  UMOV UR13, UR14 ;  /* 0x0000000e000d7c82 */ /* 0x000fc60008000000 */
[----:B------:R-:W-:-:S09]  /*1c30*/  UISETP.NE.AND UP0, UPT, UR7, UR23, UPT ;  /* 0x000000170700728c */ /* 0x000fd2000bf05270 */
[----:B------:R-:W-:Y:S05]  /*1c40*/  BRA.U UP0, `(.L_x_29) ;  /* 0xfffffffd00447547 */ /* 0x000fea000b83ffff */
.L_x_25:
[----:B------:R-:W-:Y:S01]  /*1c50*/  LEA R8, R15, UR5, 0x3 ;  /* 0x000000050f087c11 */ /* 0x000fe2000f8e18ff */
[----:B------:R-:W-:Y:S01]  /*1c60*/  @!P1 SYNCS.ARRIVE.TRANS64.A1T0 RZ, [UR5+0xa8], RZ ;  /* 0x0000a8ffffff99a7 */ /* 0x000fe20008100005 */
[----:B-1----:R-:W-:Y:S01]  /*1c70*/  SHF.L.U32 R5, R14, 0x1f, RZ ;  /* 0x0000001f0e057819 */ /* 0x002fe200000006ff */
[----:B------:R-:W-:-:S03]  /*1c80*/  NOP ;  /* 0x0000000000007918 */ /* 0x000fc60000000000 */
[----:B--2---:R-:W1:Y:S01]  /*1c90*/  SYNCS.PHASECHK.TRANS64.TRYWAIT P0, [R8+URZ+0xb0], R5 ;  /* 0x0000b005080075a7 */ /* 0x004e6200080011ff */
[----:B------:R-:W-:Y:S01]  /*1ca0*/  LEA R4, R15, UR5, 0x4 ;  /* 0x000000050f047c11 */ /* 0x000fe2000f8e20ff */
[----:B-1----:R-:W-:Y:S06]  /*1cb0*/  @!P0 BRA `(.L_x_30) ;  /* 0x0000007c004c8947 */ /* 0x002fec0003800000 */
.L_x_132:
[----:B-1----:R-:W1:Y:S01]  /*1cc0*/  LDS.128 R4, [R4+0x120] ;  /* 0x0001200004047984 */ /* 0x002e620000000c00 */
[----:B------:R-:W-:Y:S01]  /*1cd0*/  ISETP.GE.AND P0, PT, R2, 0x1, PT ;  /* 0x000000010200780c */ /* 0x000fe20003f06270 */
[----:B------:R-:W-:Y:S01]  /*1ce0*/  VIADD R8, R8, 0xc0 ;  /* 0x000000c008087836 */ /* 0x000fe20000000000 */
[----:B------:R-:W-:Y:S01]  /*1cf0*/  @!PT LDS RZ, [RZ] ;  /* 0x00000000fffff984 */ /* 0x000fe20000000800 */
[----:B------:R-:W-:Y:S01]  /*1d00*/  @!PT LDS RZ, [RZ] ;  /* 0x00000000fffff984 */ /* 0x000fe20000000800 */
[----:B------:R-:W-:Y:S01]  /*1d10*/  @!PT LDS RZ, [RZ] ;  /* 0x00000000fffff984 */ /* 0x000fe20000000800 */
[----:B------:R-:W-:Y:S01]  /*1d20*/  @!PT LDS RZ, [RZ] ;  /* 0x00000000fffff984 */ /* 0x000fe20000000800 */
[----:B------:R2:W-:Y:S06]  /*1d30*/  MEMBAR.ALL.CTA ;  /* 0x0000000000007992 */ /* 0x0005ec0000008000 */
[----:B--2---:R-:W2:Y:S01]  /*1d40*/  FENCE.VIEW.ASYNC.S ;  /* 0x00000000000073c6 */ /* 0x004ea20000000000 */
[----:B------:R-:W-:-:S04]  /*1d50*/  PRMT R8, RZ, 0x654, R8 ;  /* 0x00000654ff087816 */ /* 0x000fc80000000008 */
[----:B--2---:R2:W-:Y:S01]  /*1d60*/  SYNCS.ARRIVE.TRANS64.RED.A1T0 RZ, [R8+URZ], RZ ;  /* 0x000000ff08ff79a7 */ /* 0x0045e200081004ff */
[----:B-1----:R-:W-:-:S13]  /*1d70*/  LOP3.LUT P2, RZ, R6, 0x1, RZ, 0xc0, !PT ;  /* 0x0000000106ff7812 */ /* 0x002fda000784c0ff */
[----:B------:R-:W-:Y:S01]  /*1d80*/  @P2 SHF.R.U32.HI R9, RZ, 0x10, R5 ;  /* 0x00000010ff092819 */ /* 0x000fe20000011605 */
[----:B------:R-:W-:Y:S01]  /*1d90*/  VOTEU.ANY UP0, P2 ;  /* 0x0000000000ff7886 */ /* 0x000fe20001000100 */
[----:B------:R-:W-:Y:S02]  /*1da0*/  @P2 MOV R11, R4 ;  /* 0x00000004000b2202 */ /* 0x000fe40000000f00 */
[----:B------:R-:W-:Y:S02]  /*1db0*/  @P2 R2UR.BROADCAST UR7, R9 ;  /* 0x00000000090722ca */ /* 0x000fe400008e0000 */
[----:B------:R-:W-:-:S11]  /*1dc0*/  @P2 LOP3.LUT R10, R5, 0xffff, RZ, 0xc0, !PT ;  /* 0x0000ffff050a2812 */ /* 0x000fd600078ec0ff */
[----:B------:R-:W-:Y:S01]  /*1dd0*/  @UP0 UMOV UR36, UR7 ;  /* 0x0000000700240c82 */ /* 0x000fe20008000000 */
[----:B--2---:R-:W-:Y:S05]  /*1de0*/  @!P0 BRA `(.L_x_31) ;  /* 0x0000000000b88947 */ /* 0x004fea0003800000 */
[----:B------:R-:W1:Y:S01]  /*1df0*/  LDC.64 R6, c[0x0][0xd18] ;  /* 0x00034600ff067b82 */ /* 0x000e620000000a00 */
[----:B------:R-:W-:-:S07]  /*1e00*/  ISETP.NE.AND P3, PT, R2, 0x1, PT ;  /* 0x000000010200780c */ /* 0x000fce0003f65270 */
[----:B------:R-:W2:Y:S08]  /*1e10*/  LDC.64 R8, c[0x0][0xd10] ;  /* 0x00034400ff087b82 */ /* 0x000eb00000000a00 */
[----:B------:R-:W3:Y:S08]  /*1e20*/  LDC R17, c[0x0][0xd20] ;  /* 0x00034800ff117b82 */ /* 0x000ef00000000800 */
[----:B------:R-:W4:Y:S01]  /*1e30*/  LDC R18, c[0x0][0xd0c] ;  /* 0x00034300ff127b82 */ /* 0x000f220000000800 */
[----:B-1----:R-:W-:Y:S01]  /*1e40*/  IMAD.HI.U32 R22, R0, R7, RZ ;  /* 0x0000000700167227 */ /* 0x002fe200078e00ff */
[----:B------:R-:W-:-:S06]  /*1e50*/  ISETP.NE.AND P0, PT, R6, 0x1, PT ;  /* 0x000000010600780c */ /* 0x000fcc0003f05270 */
[----:B------:R-:W1:Y:S01]  /*1e60*/  LDC.64 R4, c[0x0][0xd28] ;  /* 0x00034a00ff047b82 */ /* 0x000e620000000a00 */
[----:B--2---:R-:W-:-:S04]  /*1e70*/  IMAD.HI.U32 R20, R3, R8, RZ ;  /* 0x0000000803147227 */ /* 0x004fc800078e00ff */
[----:B------:R-:W-:Y:S01]  /*1e80*/  IMAD.HI.U32 R24, R11, R8, RZ ;  /* 0x000000080b187227 */ /* 0x000fe200078e00ff */
[----:B------:R-:W-:Y:S02]  /*1e90*/  SHF.R.U32.HI R20, RZ, R9, R20 ;  /* 0x00000009ff147219 */ /* 0x000fe40000011614 */
[----:B---3--:R-:W-:Y:S01]  /*1ea0*/  SHF.R.U32.HI R19, RZ, R17, R22 ;  /* 0x00000011ff137219 */ /* 0x008fe20000011616 */
[----:B------:R-:W-:Y:S01]  /*1eb0*/  IMAD.HI.U32 R22, R10, R7, RZ ;  /* 0x000000070a167227 */ /* 0x000fe200078e00ff */
[----:B------:R-:W-:Y:S02]  /*1ec0*/  SHF.R.U32.HI R24, RZ, R9, R24 ;  /* 0x00000009ff187219 */ /* 0x000fe40000011618 */
[----:B------:R-:W-:Y:S02]  /*1ed0*/  SEL R19, R0, R19, !P0 ;  /* 0x0000001300137207 */ /* 0x000fe40004000000 */
[----:B------:R-:W-:Y:S02]  /*1ee0*/  SHF.R.U32.HI R17, RZ, R17, R22 ;  /* 0x00000011ff117219 */ /* 0x000fe40000011616 */
[----:B----4-:R-:W-:-:S02]  /*1ef0*/  ISETP.NE.AND P1, PT, R18, 0x1, PT ;  /* 0x000000011200780c */ /* 0x010fc40003f25270 */
[----:B------:R-:W-:Y:S02]  /*1f00*/  SEL R17, R10, R17, !P0 ;  /* 0x000000110a117207 */ /* 0x000fe40004000000 */
[----:B------:R-:W-:Y:S02]  /*1f10*/  SEL R21, R3, R20, !P1 ;  /* 0x0000001403157207 */ /* 0x000fe40004800000 */
[----:B------:R-:W-:Y:S01]  /*1f20*/  SEL R7, R11, R24, !P1 ;  /* 0x000000180b077207 */ /* 0x000fe20004800000 */
[----:B-1----:R-:W-:Y:S01]  /*1f30*/  IMAD.HI.U32 R20, R19, R4, RZ ;  /* 0x0000000413147227 */ /* 0x002fe200078e00ff */
[----:B------:R-:W-:-:S03]  /*1f40*/  IADD3 R9, PT, PT, -R17, RZ, RZ ;  /* 0x000000ff11097210 */ /* 0x000fc60007ffe1ff */
[----:B------:R-:W-:Y:S01]  /*1f50*/  IMAD.HI.U32 R8, R21, R4, RZ ;  /* 0x0000000415087227 */ /* 0x000fe200078e00ff */
[----:B------:R-:W-:-:S03]  /*1f60*/  @P3 SHF.R.U32.HI R19, RZ, R5, R20 ;  /* 0x00000005ff133219 */ /* 0x000fc60000011614 */
[----:B------:R-:W-:Y:S01]  /*1f70*/  IMAD R9, R6, R9, R10 ;  /* 0x0000000906097224 */ /* 0x000fe200078e020a */
        /* <DEDUP_REMOVED lines=12> */
[----:B------:R-:W-:-:S05]  /*2040*/  @!P0 SEL R5, R7, R20, !P3 ;  /* 0x0000001407058207 */ /* 0x000fca0005800000 */
[--C-:B------:R-:W-:Y:S02]  /*2050*/  @!P0 IMAD.IADD R8, R8, 0x1, -R5.reuse ;  /* 0x0000000108088824 */ /* 0x100fe400078e0a05 */
[----:B------:R-:W-:Y:S01]  /*2060*/  @!P0 IMAD R5, R4, R21, R5 ;  /* 0x0000001504058224 */ /* 0x000fe200078e0205 */
[----:B------:R-:W-:Y:S01]  /*2070*/  IADD3 R4, PT, PT, -R7, RZ, RZ ;  /* 0x000000ff07047210 */ /* 0x000fe20007ffe1ff */
[----:B------:R-:W-:Y:S02]  /*2080*/  @!P0 IMAD R17, R2, R8, R7 ;  /* 0x0000000802118224 */ /* 0x000fe400078e0207 */
[----:B------:R-:W-:Y:S02]  /*2090*/  @!P0 IMAD.MOV.U32 R7, RZ, RZ, R5 ;  /* 0x000000ffff078224 */ /* 0x000fe400078e0005 */
[----:B------:R-:W-:Y:S02]  /*20a0*/  IMAD R4, R18, R4, R11 ;  /* 0x0000000412047224 */ /* 0x000fe400078e020b */
[----:B------:R-:W-:-:S02]  /*20b0*/  IMAD R10, R17, R6, R9 ;  /* 0x00000006110a7224 */ /* 0x000fc400078e0209 */
[----:B------:R-:W-:Y:S02]  /*20c0*/  IMAD R11, R7, R18, R4 ;  /* 0x00000012070b7224 */ /* 0x000fe400078e0204 */
.L_x_31:
[----:B------:R-:W1:Y:S02]  /*20d0*/  LDCU UR7, c[0x0][0xd30] ;  /* 0x0001a600ff0777ac */ /* 0x000e640008000800 */
[----:B-1----:R-:W-:-:S09]  /*20e0*/  UISETP.NE.AND UP0, UPT, UR7, 0x1, UPT ;  /* 0x000000010700788c */ /* 0x002fd2000bf05270 */
[----:B------:R-:W-:Y:S05]  /*20f0*/  BRA.U UP0, `(.L_x_32) ;  /* 0x0000000100407547 */ /* 0x000fea000b800000 */
[----:B------:R-:W1:Y:S08]  /*2100*/  LDC.64 R6, c[0x0][0xd10] ;  /* 0x00034400ff067b82 */ /* 0x000e700000000a00 */
[----:B------:R-:W2:Y:S08]  /*2110*/  LDC.64 R4, c[0x0][0xd18] ;  /* 0x00034600ff047b82 */ /* 0x000eb00000000a00 */
[----:B------:R-:W3:Y:S08]  /*2120*/  LDC R8, c[0x0][0xd20] ;  /* 0x00034800ff087b82 */ /* 0x000ef00000000800 */
[----:B------:R-:W4:Y:S01]  /*2130*/  LDC R18, c[0x0][0xd0c] ;  /* 0x00034300ff127b82 */ /* 0x000f220000000800 */
[----:B-1----:R-:W-:-:S05]  /*2140*/  IMAD.HI.U32 R6, R11, R6, RZ ;  /* 0x000000060b067227 */ /* 0x002fca00078e00ff */
[----:B------:R-:W-:Y:S01]  /*2150*/  SHF.R.U32.HI R6, RZ, R7, R6 ;  /* 0x00000007ff067219 */ /* 0x000fe20000011606 */
[----:B--2---:R-:W-:Y:S01]  /*2160*/  IMAD.HI.U32 R5, R10, R5, RZ ;  /* 0x000000050a057227 */ /* 0x004fe200078e00ff */
[----:B------:R-:W-:-:S04]  /*2170*/  ISETP.NE.AND P0, PT, R4, 0x1, PT ;  /* 0x000000010400780c */ /* 0x000fc80003f05270 */
[----:B---3--:R-:W-:-:S04]  /*2180*/  SHF.R.U32.HI R5, RZ, R8, R5 ;  /* 0x00000008ff057219 */ /* 0x008fc80000011605 */
[----:B------:R-:W-:Y:S02]  /*2190*/  SEL R5, R10, R5, !P0 ;  /* 0x000000050a057207 */ /* 0x000fe40004000000 */
[----:B----4-:R-:W-:-:S04]  /*21a0*/  ISETP.NE.AND P1, PT, R18, 0x1, PT ;  /* 0x000000011200780c */ /* 0x010fc80003f25270 */
[----:B------:R-:W-:-:S05]  /*21b0*/  SEL R6, R11, R6, !P1 ;  /* 0x000000060b067207 */ /* 0x000fca0004800000 */
[----:B------:R-:W-:Y:S02]  /*21c0*/  IMAD.IADD R7, R5, 0x1, -R6 ;  /* 0x0000000105077824 */ /* 0x000fe400078e0a06 */
[----:B------:R-:W-:Y:S02]  /*21d0*/  IMAD.IADD R5, R6, 0x1, -R5 ;  /* 0x0000000106057824 */ /* 0x000fe400078e0a05 */
[----:B------:R-:W-:Y:S02]  /*21e0*/  IMAD R11, R7, R18, R11 ;  /* 0x00000012070b7224 */ /* 0x000fe400078e020b */
[----:B------:R-:W-:-:S07]  /*21f0*/  IMAD R10, R5, R4, R10 ;  /* 0x00000004050a7224 */ /* 0x000fce00078e020a */
.L_x_32:
[----:B------:R-:W-:Y:S01]  /*2200*/  VIADD R15, R15, 0x1 ;  /* 0x000000010f0f7836 */ /* 0x000fe20000000000 */
[----:B------:R-:W-:Y:S01]  /*2210*/  PLOP3.LUT P1, PT, PT, PT, PT, 0x80, 0x8 ;  /* 0x000000000008781c */ /* 0x000fe20003f2f070 */
[----:B------:R-:W-:Y:S02]  /*2220*/  IMAD.IADD R4, R11, 0x1, R92 ;  /* 0x000000010b047824 */ /* 0x000fe400078e025c */
[----:B------:R-:W-:Y:S01]  /*2230*/  IMAD.IADD R20, R10, 0x1, R81 ;  /* 0x000000010a147824 */ /* 0x000fe200078e0251 */
[C---:B------:R-:W-:Y:S02]  /*2240*/  ISETP.NE.AND P0, PT, R15.reuse, 0x2, PT ;  /* 0x000000020f00780c */ /* 0x040fe40003f05270 */
[----:B------:R-:W-:Y:S02]  /*2250*/  R2UR UR11, R4 ;  /* 0x00000000040b72ca */ /* 0x000fe400000e0000 */
[----:B------:R-:W-:Y:S02]  /*2260*/  SEL R5, RZ, 0x1, P0 ;  /* 0x00000001ff057807 */ /* 0x000fe40000000000 */
[----:B------:R-:W-:-:S02]  /*2270*/  SEL R15, R15, RZ, P0 ;  /* 0x000000ff0f0f7207 */ /* 0x000fc40000000000 */
[----:B------:R-:W-:Y:S01]  /*2280*/  LOP3.LUT R14, R14, R5, RZ, 0x3c, !PT ;  /* 0x000000050e0e7212 */ /* 0x000fe200078e3cff */
[----:B------:R-:W-:Y:S08]  /*2290*/  @P2 BRA `(.L_x_33) ;  /* 0xfffffff400242947 */ /* 0x000ff0000383ffff */
[----:B------:R-:W-:Y:S01]  /*22a0*/  UIADD3 UR5, UPT, UPT, UR5, 0x30, URZ ;  /* 0x0000003005057890 */ /* 0x000fe2000fffe0ff */
[----:B------:R-:W-:-:S03]  /*22b0*/  SHF.L.U32 R3, R16, 0x1f, RZ ;  /* 0x0000001f10037819 */ /* 0x000fc600000006ff */
[----:B------:R-:W-:-:S09]  /*22c0*/  ULEA UR4, UR14, UR5, 0x3 ;  /* 0x000000050e047291 */ /* 0x000fd2000f8e18ff */
[----:B------:R-:W1:Y:S02]  /*22d0*/  SYNCS.PHASECHK.TRANS64.TRYWAIT P0, [UR4], R3 ;  /* 0x00000003ff0075a7 */ /* 0x000e640008001104 */
[----:B-1----:R-:W-:Y:S05]  /*22e0*/  @!P0 BRA `(.L_x_34) ;  /* 0x0000007400d48947 */ /* 0x002fea0003800000 */
.L_x_134:
[----:B------:R-:W-:-:S04]  /*22f0*/  UIADD3 UR6, UPT, UPT, UR14, 0x1, URZ ;  /* 0x000000010e067890 */ /* 0x000fc8000fffe0ff */
[----:B------:R-:W-:-:S04]  /*2300*/  UISETP.NE.AND UP0, UPT, UR6, 0x6, UPT ;  /* 0x000000060600788c */ /* 0x000fc8000bf05270 */
[----:B------:R-:W-:Y:S02]  /*2310*/  USEL UR7, URZ, 0x1, UP0 ;  /* 0x00000001ff077887 */ /* 0x000fe40008000000 */
[----:B------:R-:W-:-:S04]  /*2320*/  USEL UR6, UR6, URZ, UP0 ;  /* 0x000000ff06067287 */ /* 0x000fc80008000000 */
[----:B------:R-:W-:Y:S01]  /*2330*/  ULEA UR4, UR6, UR5, 0x3 ;  /* 0x0000000506047291 */ /* 0x000fe2000f8e18ff */
[----:B------:R-:W-:-:S04]  /*2340*/  LOP3.LUT R2, R16, UR7, RZ, 0x3c, !PT ;  /* 0x0000000710027c12 */ /* 0x000fc8000f8e3cff */
[----:B-1----:R-:W-:-:S04]  /*2350*/  SHF.L.U32 R3, R2, 0x1f, RZ ;  /* 0x0000001f02037819 */ /* 0x002fc800000006ff */
[----:B------:R-:W1:Y:S02]  /*2360*/  SYNCS.PHASECHK.TRANS64.TRYWAIT P0, [UR4], R3 ;  /* 0x00000003ff0075a7 */ /* 0x000e640008001104 */
[----:B-1----:R-:W-:Y:S05]  /*2370*/  @!P0 BRA `(.L_x_35) ;  /* 0x0000007400c88947 */ /* 0x002fea0003800000 */
.L_x_136:
        /* <DEDUP_REMOVED lines=9> */
.L_x_138:
        /* <DEDUP_REMOVED lines=9> */
.L_x_140:
        /* <DEDUP_REMOVED lines=9> */
.L_x_142:
[----:B------:R-:W-:-:S04]  /*2530*/  UIADD3 UR6, UPT, UPT, UR6, 0x1, URZ ;  /* 0x0000000106067890 */ /* 0x000fc8000fffe0ff */
[----:B------:R-:W-:-:S04]  /*2540*/  UISETP.NE.AND UP0, UPT, UR6, 0x6, UPT ;  /* 0x000000060600788c */ /* 0x000fc8000bf05270 */
[----:B------:R-:W-:Y:S02]  /*2550*/  USEL UR4, URZ, 0x1, UP0 ;  /* 0x00000001ff047887 */ /* 0x000fe40008000000 */
[----:B------:R-:W-:-:S04]  /*2560*/  USEL UR6, UR6, URZ, UP0 ;  /* 0x000000ff06067287 */ /* 0x000fc80008000000 */
[----:B------:R-:W-:Y:S01]  /*2570*/  ULEA UR6, UR6, UR5, 0x3 ;  /* 0x0000000506067291 */ /* 0x000fe2000f8e18ff */
[----:B-1----:R-:W-:-:S04]  /*2580*/  LOP3.LUT R3, R2, UR4, RZ, 0x3c, !PT ;  /* 0x0000000402037c12 */ /* 0x002fc8000f8e3cff */
[----:B------:R-:W-:Y:S01]  /*2590*/  SHF.L.U32 R3, R3, 0x1f, RZ ;  /* 0x0000001f03037819 */ /* 0x000fe200000006ff */
[----:B------:R-:W-:-:S07]  /*25a0*/  IMAD.U32 R0, RZ, RZ, UR6 ;  /* 0x00000006ff007e24 */ /* 0x000fce000f8e00ff */
.L_x_39:
[----:B-1----:R1:W2:Y:S02]  /*25b0*/  SYNCS.PHASECHK.TRANS64.TRYWAIT P0, [R0+URZ], R3 ;  /* 0x00000003000075a7 */ /* 0x0022a400080011ff */
[----:B--2---:R-:W-:Y:S05]  /*25c0*/  @!P0 NANOSLEEP.SYNCS 0x989680 ;  /* 0x009896800000895d */ /* 0x004fea0003900000 */
[----:B------:R-:W2:Y:S02]  /*25d0*/  @!P0 SYNCS.PHASECHK.TRANS64 P0, [R0+URZ], R3 ;  /* 0x00000003000085a7 */ /* 0x000ea400080010ff */
[----:B--2-4-:R-:W-:Y:S05]  /*25e0*/  @P0 EXIT ;  /* 0x000000000000094d */ /* 0x014fea0003800000 */
[----:B------:R-:W-:Y:S05]  /*25f0*/  BRA `(.L_x_39) ;  /* 0xfffffffc00ec7947 */ /* 0x000fea000383ffff */
.L_x_22:
[----:B------:R-:W-:-:S04]  /*2600*/  UISETP.NE.AND UP1, UPT, UR37, URZ, UPT ;  /* 0x000000ff2500728c */ /* 0x000fc8000bf25270 */
[----:B------:R-:W-:-:S09]  /*2610*/  UISETP.NE.OR UP1, UPT, UR8, 0x1, UP1 ;  /* 0x000000010800788c */ /* 0x000fd20008f25670 */
[----:B------:R-:W-:Y:S05]  /*2620*/  BRA.U UP1, `(.L_x_40) ;  /* 0x0000000501487547 */ /* 0x000fea000b800000 */
[----:B------:R-:W-:Y:S01]  /*2630*/  ISETP.GE.U32.AND P2, PT, R3, 0x2, PT ;  /* 0x000000020300780c */ /* 0x000fe20003f46070 */
[----:B------:R-:W-:Y:S01]  /*2640*/  IMAD.MOV.U32 R12, RZ, RZ, 0x1 ;  /* 0x00000001ff0c7424 */ /* 0x000fe200078e00ff */
[----:B------:R-:W-:Y:S02]  /*2650*/  CS2R R10, SRZ ;  /* 0x00000000000a7805 */ /* 0x000fe4000001ff00 */
[----:B------:R-:W-:Y:S01]  /*2660*/  CS2R R8, SRZ ;  /* 0x0000000000087805 */ /* 0x000fe2000001ff00 */
[----:B------:R-:W-:Y:S01]  /*2670*/  UMOV UR4, 0x400 ;  /* 0x0000040000047882 */ /* 0x000fe20000000000 */
[----:B------:R-:W-:Y:S01]  /*2680*/  UMOV UR6, URZ ;  /* 0x000000ff00067c82 */ /* 0x000fe20008000000 */
[----:B------:R-:W-:-:S12]  /*2690*/  ULEA UR37, UR37, UR4, 0x18 ;  /* 0x0000000425257291 */ /* 0x000fd8000f8ec0ff */
.L_x_44:
[----:B------:R-:W-:Y:S02]  /*26a0*/  LEA R0, R8, UR37, 0x3 ;  /* 0x0000002508007c11 */ /* 0x000fe4000f8e18ff */
[----:B------:R-:W-:-:S03]  /*26b0*/  SHF.L.U32 R5, R9, 0x1f, RZ ;  /* 0x0000001f09057819 */ /* 0x000fc600000006ff */
[----:B------:R-:W-:Y:S01]  /*26c0*/  VIADD R4, R0, 0x100 ;  /* 0x0000010000047836 */ /* 0x000fe20000000000 */
[----:B------:R-:W1:Y:S02]  /*26d0*/  SYNCS.PHASECHK.TRANS64.TRYWAIT P0, [R0+URZ+0xf0], R5 ;  /* 0x0000f005000075a7 */ /* 0x000e6400080011ff */
[----:B-1----:R-:W-:Y:S05]  /*26e0*/  @!P0 BRA `(.L_x_41) ;  /* 0x00000074004c8947 */ /* 0x002fea0003800000 */
.L_x_143:
[----:B------:R-:W-:Y:S01]  /*26f0*/  ULEA UR5, UR6, UR37, 0x3 ;  /* 0x0000002506057291 */ /* 0x000fe2000f8e18ff */
[----:B------:R-:W-:Y:S01]  /*2700*/  PRMT R4, RZ, 0x654, R4 ;  /* 0x00000654ff047816 */ /* 0x000fe20000000004 */
[----:B-1----:R-:W-:Y:S01]  /*2710*/  @!P2 IMAD.MOV.U32 R5, RZ, RZ, 0x10 ;  /* 0x00000010ff05a424 */ /* 0x002fe200078e00ff */
[----:B------:R-:W-:Y:S01]  /*2720*/  SHF.L.U32 R7, R12, 0x1f, RZ ;  /* 0x0000001f0c077819 */ /* 0x000fe200000006ff */
[----:B------:R-:W-:Y:S01]  /*2730*/  UIADD3 UR4, UPT, UPT, UR5, 0xb0, URZ ;  /* 0x000000b005047890 */ /* 0x000fe2000fffe0ff */
[----:B------:R1:W-:Y:S05]  /*2740*/  SYNCS.ARRIVE.TRANS64.RED.A1T0 RZ, [R4+URZ], RZ ;  /* 0x000000ff04ff79a7 */ /* 0x0003ea00081004ff */
[----:B------:R-:W-:Y:S01]  /*2750*/  IMAD.U32 R0, RZ, RZ, UR4 ;  /* 0x00000004ff007e24 */ /* 0x000fe2000f8e00ff */
[----:B------:R-:W2:Y:S04]  /*2760*/  SYNCS.PHASECHK.TRANS64.TRYWAIT P0, [UR5+0xc0], R7 ;  /* 0x0000c007ff0075a7 */ /* 0x000ea80008001105 */
[----:B------:R-:W-:Y:S01]  /*2770*/  PRMT R13, R3, 0x654, R0 ;  /* 0x00000654030d7816 */ /* 0x000fe20000000000 */
[----:B-12---:R-:W-:Y:S06]  /*2780*/  @!P0 BRA `(.L_x_42) ;  /* 0x0000007400388947 */ /* 0x006fec0003800000 */
.L_x_145:
[----:B------:R-:W-:Y:S01]  /*2790*/  ULEA UR4, UR6, UR37, 0x4 ;  /* 0x0000002506047291 */ /* 0x000fe2000f8e20ff */
[----:B---3--:R-:W-:Y:S01]  /*27a0*/  SEL R2, R13, R2, !P2 ;  /* 0x000000020d027207 */ /* 0x008fe20005000000 */
[----:B------:R-:W-:Y:S01]  /*27b0*/  UIADD3 UR5, UPT, UPT, UR5, 0xb0, URZ ;  /* 0x000000b005057890 */ /* 0x000fe2000fffe0ff */
[----:B-1----:R-:W-:Y:S01]  /*27c0*/  LEA R0, R11, UR37, 0x3 ;  /* 0x000000250b007c11 */ /* 0x002fe2000f8e18ff */
[----:B------:R-:W-:Y:S01]  /*27d0*/  UIADD3 UR4, UPT, UPT, UR4, 0x120, URZ ;  /* 0x0000012004047890 */ /* 0x000fe2000fffe0ff */
[----:B------:R1:W-:Y:S01]  /*27e0*/  @!P2 SYNCS.ARRIVE.TRANS64.RED RZ, [R2+URZ], R5 ;  /* 0x0000000502ffa9a7 */ /* 0x0003e200080004ff */
[----:B------:R-:W-:Y:S01]  /*27f0*/  UIADD3 UR6, UPT, UPT, UR6, 0x1, URZ ;  /* 0x0000000106067890 */ /* 0x000fe2000fffe0ff */
[----:B------:R-:W-:-:S03]  /*2800*/  VIADD R8, R8, 0x1 ;  /* 0x0000000108087836 */ /* 0x000fc60000000000 */
[----:B------:R-:W-:Y:S02]  /*2810*/  UISETP.NE.AND UP0, UPT, UR6, 0x2, UPT ;  /* 0x000000020600788c */ /* 0x000fe4000bf05270 */
[----:B------:R-:W-:Y:S01]  /*2820*/  ISETP.NE.AND P0, PT, R8, 0x2, PT ;  /* 0x000000020800780c */ /* 0x000fe20003f05270 */
[----:B------:R-:W-:Y:S06]  /*2830*/  UGETNEXTWORKID.BROADCAST [UR4], [UR5] ;  /* 0x00000000040073ca */ /* 0x000fec0008000100 */
[----:B------:R-:W-:Y:S02]  /*2840*/  USEL UR4, URZ, 0x1, UP0 ;  /* 0x00000001ff047887 */ /* 0x000fe40008000000 */
[----:B------:R-:W-:-:S04]  /*2850*/  USEL UR6, UR6, URZ, UP0 ;  /* 0x000000ff06067287 */ /* 0x000fc80008000000 */
[----:B------:R-:W-:Y:S02]  /*2860*/  LOP3.LUT R12, R12, UR4, RZ, 0x3c, !PT ;  /* 0x000000040c0c7c12 */ /* 0x000fe4000f8e3cff */
[----:B-1----:R-:W-:-:S04]  /*2870*/  SHF.L.U32 R5, R10, 0x1f, RZ ;  /* 0x0000001f0a057819 */ /* 0x002fc800000006ff */
[----:B------:R-:W1:Y:S02]  /*2880*/  SYNCS.PHASECHK.TRANS64.TRYWAIT P1, [R0+URZ+0xb0], R5 ;  /* 0x0000b005000075a7 */ /* 0x000e6400080211ff */
[----:B-1----:R-:W-:Y:S05]  /*2890*/  @!P1 BRA `(.L_x_43) ;  /* 0x00000074000c9947 */ /* 0x002fea0003800000 */
.L_x_146:
[C---:B------:R-:W-:Y:S01]  /*28a0*/  LEA R4, R11.reuse, UR37, 0x4 ;  /* 0x000000250b047c11 */ /* 0x040fe2000f8e20ff */
[----:B-1----:R-:W-:Y:S01]  /*28b0*/  VIADD R0, R0, 0xc0 ;  /* 0x000000c000007836 */ /* 0x002fe20000000000 */
[----:B------:R-:W-:Y:S01]  /*28c0*/  SEL R8, R8, RZ, P0 ;  /* 0x000000ff08087207 */ /* 0x000fe20000000000 */
[----:B------:R-:W-:-:S03]  /*28d0*/  VIADD R11, R11, 0x1 ;  /* 0x000000010b0b7836 */ /* 0x000fc60000000000 */
[----:B------:R-:W1:Y:S01]  /*28e0*/  LDS.128 R4, [R4+0x120] ;  /* 0x0001200004047984 */ /* 0x000e620000000c00 */
[----:B------:R-:W-:Y:S02]  /*28f0*/  PRMT R0, RZ, 0x654, R0 ;  /* 0x00000654ff007816 */ /* 0x000fe40000000000 */
[C---:B------:R-:W-:Y:S01]  /*2900*/  ISETP.NE.AND P1, PT, R11.reuse, 0x2, PT ;  /* 0x000000020b00780c */ /* 0x040fe20003f25270 */
[----:B------:R-:W-:Y:S01]  /*2910*/  @!PT LDS RZ, [RZ] ;  /* 0x00000000fffff984 */ /* 0x000fe20000000800 */
[----:B------:R-:W-:Y:S01]  /*2920*/  @!PT LDS RZ, [RZ] ;  /* 0x00000000fffff984 */ /* 0x000fe20000000800 */
[----:B------:R-:W-:Y:S01]  /*2930*/  @!PT LDS RZ, [RZ] ;  /* 0x00000000fffff984 */ /* 0x000fe20000000800 */
[----:B------:R-:W-:Y:S01]  /*2940*/  @!PT LDS RZ, [RZ] ;  /* 0x00000000fffff984 */ /* 0x000fe20000000800 */
[----:B------:R2:W-:Y:S06]  /*2950*/  MEMBAR.ALL.CTA ;  /* 0x0000000000007992 */ /* 0x0005ec0000008000 */
[----:B--2---:R-:W2:Y:S01]  /*2960*/  FENCE.VIEW.ASYNC.S ;  /* 0x00000000000073c6 */ /* 0x004ea20000000000 */
[----:B------:R-:W-:Y:S01]  /*2970*/  SEL R11, R11, RZ, P1 ;  /* 0x000000ff0b0b7207 */ /* 0x000fe20000800000 */
[----:B--2---:R2:W-:Y:S01]  /*2980*/  SYNCS.ARRIVE.TRANS64.RED.A1T0 RZ, [R0+URZ], RZ ;  /* 0x000000ff00ff79a7 */ /* 0x0045e200081004ff */
[----:B-1----:R-:W-:-:S02]  /*2990*/  LOP3.LUT P3, RZ, R6, 0x1, RZ, 0xc0, !PT ;  /* 0x0000000106ff7812 */ /* 0x002fc4000786c0ff */
[----:B------:R-:W-:-:S04]  /*29a0*/  SEL R5, RZ, 0x1, P1 ;  /* 0x00000001ff057807 */ /* 0x000fc80000800000 */
[----:B------:R-:W-:Y:S02]  /*29b0*/  LOP3.LUT R10, R10, R5, RZ, 0x3c, !PT ;  /* 0x000000050a0a7212 */ /* 0x000fe400078e3cff */
[----:B--2---:R-:W-:-:S04]  /*29c0*/  SEL R0, RZ, 0x1, P0 ;  /* 0x00000001ff007807 */ /* 0x004fc80000000000 */
[----:B------:R-:W-:Y:S01]  /*29d0*/  LOP3.LUT R9, R9, R0, RZ, 0x3c, !PT ;  /* 0x0000000009097212 */ /* 0x000fe200078e3cff */
[----:B------:R-:W-:Y:S06]  /*29e0*/  @P3 BRA `(.L_x_44) ;  /* 0xfffffffc002c3947 */ /* 0x000fec000383ffff */
[----:B------:R-:W-:Y:S01]  /*29f0*/  ULEA UR5, UR6, UR37, 0x3 ;  /* 0x0000002506057291 */ /* 0x000fe2000f8e18ff */
[----:B------:R-:W-:-:S08]  /*2a00*/  SHF.L.U32 R3, R12, 0x1f, RZ ;  /* 0x0000001f0c037819 */ /* 0x000fd000000006ff */
[----:B------:R-:W1:Y:S02]  /*2a10*/  SYNCS.PHASECHK.TRANS64 P0, [UR5+0xc0], R3 ;  /* 0x0000c003ff0075a7 */ /* 0x000e640008001005 */
[----:B-1----:R-:W-:Y:S05]  /*2a20*/  @P0 BRA `(.L_x_45) ;  /* 0x0000000000080947 */ /* 0x002fea0003800000 */
[----:B------:R-:W1:Y:S02]  /*2a30*/  SYNCS.PHASECHK.TRANS64.TRYWAIT P0, [UR5+0xc0], R3 ;  /* 0x0000c003ff0075a7 */ /* 0x000e640008001105 */
[----:B-1----:R-:W-:Y:S05]  /*2a40*/  @!P0 BRA `(.L_x_46) ;  /* 0x0000007000b48947 */ /* 0x002fea0003800000 */
.L_x_45:
[----:B------:R-:W-:-:S04]  /*2a50*/  UIADD3 UR4, UPT, UPT, UR6, 0x1, URZ ;  /* 0x0000000106047890 */ /* 0x000fc8000fffe0ff */
[----:B------:R-:W-:-:S04]  /*2a60*/  UISETP.NE.AND UP0, UPT, UR4, 0x2, UPT ;  /* 0x000000020400788c */ /* 0x000fc8000bf05270 */
[----:B------:R-:W-:Y:S02]  /*2a70*/  USEL UR7, URZ, 0x1, UP0 ;  /* 0x00000001ff077887 */ /* 0x000fe40008000000 */
[----:B------:R-:W-:-:S04]  /*2a80*/  USEL UR4, UR4, URZ, UP0 ;  /* 0x000000ff04047287 */ /* 0x000fc80008000000 */
[----:B------:R-:W-:Y:S01]  /*2a90*/  ULEA UR4, UR4, UR37, 0x3 ;  /* 0x0000002504047291 */ /* 0x000fe2000f8e18ff */
[----:B-1----:R-:W-:-:S04]  /*2aa0*/  LOP3.LUT R3, R12, UR7, RZ, 0x3c, !PT ;  /* 0x000000070c037c12 */ /* 0x002fc8000f8e3cff */
[----:B------:R-:W-:-:S04]  /*2ab0*/  SHF.L.U32 R0, R3, 0x1f, RZ ;  /* 0x0000001f03007819 */ /* 0x000fc800000006ff */
[----:B------:R-:W1:Y:S02]  /*2ac0*/  SYNCS.PHASECHK.TRANS64 P0, [UR4+0xc0], R0 ;  /* 0x0000c000ff0075a7 */ /* 0x000e640008001004 */
[----:B-1----:R-:W-:Y:S05]  /*2ad0*/  @P0 EXIT ;  /* 0x000000000000094d */ /* 0x002fea0003800000 */
[----:B------:R-:W-:Y:S02]  /*2ae0*/  SHF.L.U32 R3, R3, 0x1f, RZ ;  /* 0x0000001f03037819 */ /* 0x000fe400000006ff */
[----:B------:R-:W-:-:S07]  /*2af0*/  MOV R0, UR4 ;  /* 0x0000000400007c02 */ /* 0x000fce0008000f00 */
.L_x_47:
[----:B-1----:R1:W2:Y:S02]  /*2b00*/  SYNCS.PHASECHK.TRANS64.TRYWAIT P0, [R0+URZ+0xc0], R3 ;  /* 0x0000c003000075a7 */ /* 0x0022a400080011ff */
[----:B--2---:R-:W-:Y:S05]  /*2b10*/  @!P0 NANOSLEEP.SYNCS 0x989680 ;  /* 0x009896800000895d */ /* 0x004fea0003900000 */
[----:B------:R-:W2:Y:S02]  /*2b20*/  @!P0 SYNCS.PHASECHK.TRANS64 P0, [R0+URZ+0xc0], R3 ;  /* 0x0000c003000085a7 */ /* 0x000ea400080010ff */
[----:B--2---:R-:W-:Y:S05]  /*2b30*/  @P0 EXIT ;  /* 0x000000000000094d */ /* 0x004fea0003800000 */
[----:B------:R-:W-:Y:S05]  /*2b40*/  BRA `(.L_x_47) ;  /* 0xfffffffc00ec7947 */ /* 0x000fea000383ffff */
.L_x_40:
[----:B------:R-:W-:Y:S05]  /*2b50*/  BRA.U UP4, `(.L_x_48) ;  /* 0x0000000d04a47547 */ /* 0x000fea000b800000 */
[----:B------:R-:W-:Y:S01]  /*2b60*/  UMOV UR4, 0x40 ;  /* 0x0000004000047882 */ /* 0x000fe20000000000 */
[----:B------:R-:W-:Y:S01]  /*2b70*/  NOP ;  /* 0x0000000000007918 */ /* 0x000fe20000000000 */
[----:B------:R-:W-:Y:S01]  /*2b80*/  ULEA UR4, UR37, UR4, 0x18 ;  /* 0x0000000425047291 */ /* 0x000fe2000f8ec0ff */
[----:B------:R-:W-:Y:S02]  /*2b90*/  UMOV UR5, 0x400 ;  /* 0x0000040000057882 */ /* 0x000fe40000000000 */
[----:B------:R-:W-:-:S06]  /*2ba0*/  ULEA UR37, UR37, UR5, 0x18 ;  /* 0x0000000525257291 */ /* 0x000fcc000f8ec0ff */
[----:B---3--:R-:W1:Y:S02]  /*2bb0*/  LDS.U8 R2, [UR4+0x1c] ;  /* 0x00001c04ff027984 */ /* 0x008e640008000000 */
[----:B-1----:R-:W-:-:S13]  /*2bc0*/  ISETP.NE.AND P0, PT, R2, RZ, PT ;  /* 0x000000ff0200720c */ /* 0x002fda0003f05270 */
[----:B------:R-:W-:Y:S05]  /*2bd0*/  @P0 BRA `(.L_x_49) ;  /* 0x0000000000580947 */ /* 0x000fea0003800000 */
[----:B------:R-:W-:-:S13]  /*2be0*/  ELECT P0, URZ, PT ;  /* 0x0000000000ff782f */ /* 0x000fda0003800000 */
[----:B------:R-:W-:Y:S05]  /*2bf0*/  @!P0 BRA `(.L_x_50) ;  /* 0x0000000000608947 */ /* 0x000fea0003800000 */
[----:B------:R-:W-:Y:S01]  /*2c00*/  UMOV UR5, 0x10 ;  /* 0x0000001000057882 */ /* 0x000fe20000000000 */
[----:B------:R-:W-:Y:S01]  /*2c10*/  HFMA2 R2, -RZ, RZ, 0, 5.9604644775390625e-08 ;  /* 0x00000001ff027431 */ /* 0x000fe200000001ff */
[----:B------:R-:W-:-:S03]  /*2c20*/  MOV R3, 0xffff ;  /* 0x0000ffff00037802 */ /* 0x000fc60000000f00 */
[----:B------:R-:W-:Y:S04]  /*2c30*/  DEPBAR.LE SB1, 0x36 ;  /* 0x00009d800000791a */ /* 0x000fe80000000000 */
[----:B------:R-:W1:Y:S02]  /*2c40*/  UTCATOMSWS.FIND_AND_SET.ALIGN UP0, UR5, UR5 ;  /* 0x00000005000575e3 */ /* 0x000e640008000800 */
[----:B-1----:R-:W-:Y:S01]  /*2c50*/  MOV R4, UR5 ;  /* 0x0000000500047c02 */ /* 0x002fe20008000f00 */
[----:B------:R-:W-:Y:S06]  /*2c60*/  BRA.U UP0, `(.L_x_51) ;  /* 0x0000000100187547 */ /* 0x000fec000b800000 */
.L_x_52:
[----:B------:R-:W-:Y:S05]  /*2c70*/  NANOSLEEP 0x64 ;  /* 0x000000640000795d */ /* 0x000fea0003800000 */
[----:B------:R-:W-:-:S05]  /*2c80*/  UMOV UR5, 0x10 ;  /* 0x0000001000057882 */ /* 0x000fca0000000000 */
[----:B------:R-:W-:Y:S04]  /*2c90*/  DEPBAR.LE SB1, 0x36 ;  /* 0x00009d800000791a */ /* 0x000fe80000000000 */
[----:B------:R-:W1:Y:S02]  /*2ca0*/  UTCATOMSWS.FIND_AND_SET.ALIGN UP0, UR5, UR5 ;  /* 0x00000005000575e3 */ /* 0x000e640008000800 */
[----:B-1----:R-:W-:Y:S01]  /*2cb0*/  MOV R4, UR5 ;  /* 0x0000000500047c02 */ /* 0x002fe20008000f00 */
[----:B------:R-:W-:Y:S05]  /*2cc0*/  BRA.U !UP0, `(.L_x_52) ;  /* 0xfffffffd08e87547 */ /* 0x000fea000b83ffff */
.L_x_51:
[-C--:B------:R-:W-:Y:S02]  /*2cd0*/  SHF.L.U32 R3, R3, R4.reuse, RZ ;  /* 0x0000000403037219 */ /* 0x080fe400000006ff */
[----:B------:R-:W-:Y:S01]  /*2ce0*/  SHF.L.U32 R2, R2, R4, RZ ;  /* 0x0000000402027219 */ /* 0x000fe200000006ff */
[----:B------:R-:W-:Y:S02]  /*2cf0*/  IMAD.SHL.U32 R4, R4, 0x20, RZ ;  /* 0x0000002004047824 */ /* 0x000fe400078e00ff */
[----:B------:R1:W-:Y:S04]  /*2d00*/  ATOMS.OR RZ, [UR4+0x14], R3 ;  /* 0x00001403ffff798c */ /* 0x0003e8000b000004 */
[----:B------:R1:W-:Y:S04]  /*2d10*/  ATOMS.OR RZ, [UR4+0x18], R2 ;  /* 0x00001802ffff798c */ /* 0x0003e8000b000004 */
[----:B------:R1:W-:Y:S01]  /*2d20*/  STS [UR37+0x140], R4 ;  /* 0x00014004ff007988 */ /* 0x0003e20008000825 */
[----:B------:R-:W-:Y:S05]  /*2d30*/  BRA `(.L_x_50) ;  /* 0x0000000000107947 */ /* 0x000fea0003800000 */
.L_x_49:
[----:B------:R-:W-:-:S05]  /*2d40*/  MOV R2, 0xffffffff ;  /* 0xffffffff00027802 */ /* 0x000fca0000000f00 */
[----:B------:R1:W-:Y:S02]  /*2d50*/  STS [UR37+0x140], R2 ;  /* 0x00014002ff007988 */ /* 0x0003e40008000825 */
[----:B-1----:R-:W-:Y:S02]  /*2d60*/  MOV R2, 0x2d80 ;  /* 0x00002d8000027802 */ /* 0x002fe40000000f00 */
[----:B-----5:R-:W-:Y:S05]  /*2d70*/  CALL.REL.NOINC `($__internal_1_$__cuda_sm10x_tcgen05_guardrail_trap_phase_invalid_during_alloc) ;  /* 0x0000007400d07944 */ /* 0x020fea0003c00000 */
.L_x_50:
[----:B------:R-:W-:Y:S05]  /*2d80*/  WARPSYNC.ALL ;  /* 0x0000000000007948 */ /* 0x000fea0003800000 */
[----:B------:R-:W2:Y:S01]  /*2d90*/  S2UR UR4, SR_CgaCtaId ;  /* 0x00000000000479c3 */ /* 0x000ea20000008800 */
[----:B------:R-:W-:Y:S01]  /*2da0*/  UMOV UR5, 0x400 ;  /* 0x0000040000057882 */ /* 0x000fe20000000000 */
[----:B------:R-:W-:-:S06]  /*2db0*/  NOP ;  /* 0x0000000000007918 */ /* 0x000fcc0000000000 */
[----:B------:R-:W-:Y:S06]  /*2dc0*/  BAR.ARV 0x6, 0xa0 ;  /* 0x0182800000007b1d */ /* 0x000fec0000002000 */
[----:B------:R-:W3:Y:S01]  /*2dd0*/  LDCU UR6, c[0x0][0x38c] ;  /* 0x00007180ff0677ac */ /* 0x000ee20008000800 */
[----:B------:R-:W-:Y:S01]  /*2de0*/  LOP3.LUT R0, R0, 0xffff, RZ, 0xc0, !PT ;  /* 0x0000ffff00007812 */ /* 0x000fe200078ec0ff */
[----:B------:R-:W-:Y:S01]  /*2df0*/  IMAD.MOV.U32 R11, RZ, RZ, 0x1 ;  /* 0x00000001ff0b7424 */ /* 0x000fe200078e00ff */
[----:B------:R-:W-:Y:S01]  /*2e00*/  CS2R R8, SRZ ;  /* 0x0000000000087805 */ /* 0x000fe2000001ff00 */
[----:B------:R-:W-:Y:S01]  /*2e10*/  UISETP.LT.AND UP0, UPT, UR23, 0x1, UPT ;  /* 0x000000011700788c */ /* 0x000fe2000bf01270 */
[----:B------:R-:W-:Y:S01]  /*2e20*/  R2UR UR9, R0 ;  /* 0x00000000000972ca */ /* 0x000fe200000e0000 */
[----:B------:R-:W-:Y:S01]  /*2e30*/  IMAD.MOV.U32 R10, RZ, RZ, RZ ;  /* 0x000000ffff0a7224 */ /* 0x000fe200078e00ff */
[----:B------:R-:W-:Y:S01]  /*2e40*/  UMOV UR22, URZ ;  /* 0x000000ff00167c82 */ /* 0x000fe20008000000 */
[----:B------:R-:W-:-:S02]  /*2e50*/  USEL UR10, UR23, 0x1, !UP0 ;  /* 0x00000001170a7887 */ /* 0x000fc4000c000000 */
[----:B--2---:R-:W-:Y:S02]  /*2e60*/  ULEA UR4, UR4, UR5, 0x18 ;  /* 0x0000000504047291 */ /* 0x004fe4000f8ec0ff */
[----:B------:R-:W-:Y:S02]  /*2e70*/  UIADD3 UR10, UPT, UPT, -UR10, URZ, URZ ;  /* 0x000000ff0a0a7290 */ /* 0x000fe4000fffe1ff */
[----:B------:R-:W-:Y:S02]  /*2e80*/  UIADD3 UR11, UPT, UPT, UR4, 0x10400, URZ ;  /* 0x00010400040b7890 */ /* 0x000fe4000fffe0ff */
[----:B------:R-:W-:Y:S02]  /*2e90*/  UIADD3 UR12, UPT, UPT, UR4, 0x1c400, URZ ;  /* 0x0001c400040c7890 */ /* 0x000fe4000fffe0ff */
[----:B------:R-:W-:Y:S01]  /*2ea0*/  UIADD3 UR13, UPT, UPT, UR4, 0x34400, URZ ;  /* 0x00034400040d7890 */ /* 0x000fe2000fffe0ff */
[----:B-1----:R-:W1:Y:S01]  /*2eb0*/  LDS R2, [UR4+0x140] ;  /* 0x00014004ff027984 */ /* 0x002e620008000800 */
[----:B------:R-:W-:-:S02]  /*2ec0*/  USHF.R.U32.HI UR11, URZ, 0x4, UR11 ;  /* 0x00000004ff0b7899 */ /* 0x000fc4000801160b */
[----:B------:R-:W-:Y:S02]  /*2ed0*/  USHF.R.U32.HI UR12, URZ, 0x4, UR12 ;  /* 0x00000004ff0c7899 */ /* 0x000fe4000801160c */
[----:B------:R-:W-:Y:S02]  /*2ee0*/  USHF.R.U32.HI UR13, URZ, 0x4, UR13 ;  /* 0x00000004ff0d7899 */ /* 0x000fe4000801160d */
[----:B------:R-:W-:Y:S02]  /*2ef0*/  ULOP3.LUT UR11, UR11, 0x3fff, URZ, 0xc0, !UPT ;  /* 0x00003fff0b0b7892 */ /* 0x000fe4000f8ec0ff */
[----:B------:R-:W-:Y:S02]  /*2f00*/  ULOP3.LUT UR12, UR12, 0x3fff, URZ, 0xc0, !UPT ;  /* 0x00003fff0c0c7892 */ /* 0x000fe4000f8ec0ff */
[----:B------:R-:W-:Y:S02]  /*2f10*/  ULOP3.LUT UR13, UR13, 0x3fff, URZ, 0xc0, !UPT ;  /* 0x00003fff0d0d7892 */ /* 0x000fe4000f8ec0ff */
[----:B------:R-:W-:-:S02]  /*2f20*/  ULOP3.LUT UR11, UR11, 0x10000, URZ, 0xfc, !UPT ;  /* 0x000100000b0b7892 */ /* 0x000fc4000f8efcff */
[----:B------:R-:W-:Y:S02]  /*2f30*/  ULOP3.LUT UR12, UR12, 0x10000, URZ, 0xfc, !UPT ;  /* 0x000100000c0c7892 */ /* 0x000fe4000f8efcff */
[----:B------:R-:W-:Y:S02]  /*2f40*/  ULOP3.LUT UR13, UR13, 0x10000, URZ, 0xfc, !UPT ;  /* 0x000100000d0d7892 */ /* 0x000fe4000f8efcff */
[----:B---3--:R-:W-:Y:S01]  /*2f50*/  UISETP.GE.AND UP0, UPT, UR6, 0x1, UPT ;  /* 0x000000010600788c */ /* 0x008fe2000bf06270 */
[----:B------:R-:W-:Y:S01]  /*2f60*/  UMOV UR21, URZ ;  /* 0x000000ff00157c82 */ /* 0x000fe20008000000 */
[----:B-1----:R-:W-:Y:S01]  /*2f70*/  R2UR UR27, R2 ;  /* 0x00000000021b72ca */ /* 0x002fe200000e0000 */
[----:B------:R-:W-:-:S05]  /*2f80*/  IMAD.MOV.U32 R2, RZ, RZ, 0x820 ;  /* 0x00000820ff027424 */ /* 0x000fca00078e00ff */
[----:B------:R-:W-:-:S07]  /*2f90*/  R2UR UR25, R2 ;  /* 0x00000000021972ca */ /* 0x000fce00000e0000 */
[----:B------:R-:W-:Y:S02]  /*2fa0*/  ULOP3.LUT UR5, UR27, 0x1, URZ, 0xc0, !UPT ;  /* 0x000000011b057892 */ /* 0x000fe4000f8ec0ff */
[----:B------:R-:W-:Y:S02]  /*2fb0*/  UIADD3 UR26, UPT, UPT, UR27, 0x100, URZ ;  /* 0x000001001b1a7890 */ /* 0x000fe4000fffe0ff */
[----:B------:R-:W-:-:S04]  /*2fc0*/  ULOP3.LUT UR5, UR5, 0x494, URZ, 0xfc, !UPT ;  /* 0x0000049405057892 */ /* 0x000fc8000f8efcff */
[----:B------:R-:W-:-:S12]  /*2fd0*/  UPRMT UR25, UR5, 0x5410, UR25 ;  /* 0x0000541005197896 */ /* 0x000fd80008000019 */
.L_x_60:
[----:B------:R-:W-:Y:S02]  /*2fe0*/  LEA R0, R10, UR4, 0x3 ;  /* 0x000000040a007c11 */ /* 0x000fe4000f8e18ff */
[----:B------:R-:W-:Y:S02]  /*2ff0*/  SHF.L.U32 R5, R9, 0x1f, RZ ;  /* 0x0000001f09057819 */ /* 0x000fe400000006ff */
[----:B------:R-:W-:Y:S01]  /*3000*/  PLOP3.LUT P0, PT, PT, PT, UP0, 0x80, 0x8 ;  /* 0x000000000008781c */ /* 0x000fe20003f0f008 */
[----:B------:R-:W-:Y:S01]  /*3010*/  VIADD R3, R0, 0xc0 ;  /* 0x000000c000037836 */ /* 0x000fe20000000000 */
[----:B-1----:R-:W1:Y:S02]  /*3020*/  SYNCS.PHASECHK.TRANS64.TRYWAIT P1, [R0+URZ+0xb0], R5 ;  /* 0x0000b005000075a7 */ /* 0x002e6400080211ff */
[----:B-123--:R-:W-:Y:S09]  /*3030*/  @!P1 BRA `(.L_x_53) ;  /* 0x0000006c00509947 */ /* 0x00eff20003800000 */
.L_x_148:
[----:B------:R-:W-:Y:S01]  /*3040*/  LEA R4, R10, UR4, 0x4 ;  /* 0x000000040a047c11 */ /* 0x000fe2000f8e20ff */
[----:B------:R-:W-:Y:S01]  /*3050*/  @UP0 ULEA UR5, UR21, UR4, 0x3 ;  /* 0x0000000415050291 */ /* 0x000fe2000f8e18ff */
[----:B------:R-:W-:Y:S01]  /*3060*/  PLOP3.LUT P2, PT, PT, PT, PT, 0x80, 0x8 ;  /* 0x000000000008781c */ /* 0x000fe20003f4f070 */
[----:B------:R-:W-:Y:S01]  /*3070*/  ULEA UR7, UR22, UR4, 0x3 ;  /* 0x0000000416077291 */ /* 0x000fe2000f8e18ff */
[----:B------:R-:W-:Y:S01]  /*3080*/  PRMT R3, RZ, 0x654, R3 ;  /* 0x00000654ff037816 */ /* 0x000fe20000000003 */
[----:B------:R-:W-:Y:S01]  /*3090*/  ULEA UR8, UR22, UR27, 0x7 ;  /* 0x0000001b16087291 */ /* 0x000fe2000f8e38ff */
[----:B-1----:R-:W1:Y:S01]  /*30a0*/  LDS.128 R4, [R4+0x120] ;  /* 0x0001200004047984 */ /* 0x002e620000000c00 */
[----:B------:R-:W-:Y:S02]  /*30b0*/  @P0 SHF.L.U32 R2, R8, 0x1f, RZ ;  /* 0x0000001f08020819 */ /* 0x000fe400000006ff */
[----:B------:R-:W-:Y:S01]  /*30c0*/  SHF.L.U32 R0, R11, 0x1f, RZ ;  /* 0x0000001f0b007819 */ /* 0x000fe200000006ff */
[----:B------:R-:W-:Y:S01]  /*30d0*/  @!PT LDS RZ, [RZ] ;  /* 0x00000000fffff984 */ /* 0x000fe20000000800 */
[----:B------:R-:W-:Y:S01]  /*30e0*/  @!PT LDS RZ, [RZ] ;  /* 0x00000000fffff984 */ /* 0x000fe20000000800 */
[----:B------:R-:W-:Y:S01]  /*30f0*/  @!PT LDS RZ, [RZ] ;  /* 0x00000000fffff984 */ /* 0x000fe20000000800 */
[----:B------:R-:W-:Y:S01]  /*3100*/  @!PT LDS RZ, [RZ] ;  /* 0x00000000fffff984 */ /* 0x000fe20000000800 */
[----:B------:R2:W-:Y:S06]  /*3110*/  MEMBAR.ALL.CTA ;  /* 0x0000000000007992 */ /* 0x0005ec0000008000 */
[----:B--2---:R-:W2:Y:S02]  /*3120*/  FENCE.VIEW.ASYNC.S ;  /* 0x00000000000073c6 */ /* 0x004ea40000000000 */
[----:B--2---:R2:W-:Y:S01]  /*3130*/  SYNCS.ARRIVE.TRANS64.RED.A1T0 RZ, [R3+URZ], RZ ;  /* 0x000000ff03ff79a7 */ /* 0x0045e200081004ff */
[----:B------:R2:W3:Y:S01]  /*3140*/  @P0 SYNCS.PHASECHK.TRANS64.TRYWAIT P2, [UR5], R2 ;  /* 0x00000002ff0005a7 */ /* 0x0004e20008041105 */
[----:B-1----:R-:W-:Y:S01]  /*3150*/  LOP3.LUT P1, RZ, R6, 0x1, RZ, 0xc0, !PT ;  /* 0x0000000106ff7812 */ /* 0x002fe2000782c0ff */
[----:B------:R-:W1:Y:S02]  /*3160*/  SYNCS.PHASECHK.TRANS64.TRYWAIT P0, [UR7+0xe0], R0 ;  /* 0x0000e000ff0075a7 */ /* 0x000e640008001107 */
[----:B-123--:R-:W-:Y:S10]  /*3170*/  @!P0 BRA `(.L_x_54) ;  /* 0x0000006c00148947 */ /* 0x00eff40003800000 */
.L_x_150:
[----:B------:R-:W-:Y:S01]  /*3180*/  IADD3 R10, PT, PT, R10, 0x1, RZ ;  /* 0x000000010a0a7810 */ /* 0x000fe20007ffe0ff */
[----:B------:R-:W-:Y:S06]  /*3190*/  BRA.U !UP0, `(.L_x_55) ;  /* 0x0000000108fc7547 */ /* 0x000fec000b800000 */
[----:B------:R-:W-:Y:S01]  /*31a0*/  HFMA2 R2, -RZ, RZ, 0, 0.000125885009765625 ;  /* 0x00000820ff027431 */ /* 0x000fe200000001ff */
[----:B------:R-:W-:Y:S01]  /*31b0*/  UMOV UR20, URZ ;  /* 0x000000ff00147c82 */ /* 0x000fe20008000000 */
[----:B------:R-:W-:Y:S01]  /*31c0*/  UMOV UR19, 0x1 ;  /* 0x0000000100137882 */ /* 0x000fe20000000000 */
[----:B------:R-:W-:Y:S01]  /*31d0*/  UMOV UR36, UR21 ;  /* 0x0000001500247c82 */ /* 0x000fe20008000000 */
[----:B------:R-:W-:Y:S01]  /*31e0*/  UMOV UR18, UR10 ;  /* 0x0000000a00127c82 */ /* 0x000fe20008000000 */
[----:B------:R-:W-:Y:S01]  /*31f0*/  UMOV UR17, UR23 ;  /* 0x0000001700117c82 */ /* 0x000fe20008000000 */
[----:B------:R-:W-:-:S05]  /*3200*/  UMOV UR16, URZ ;  /* 0x000000ff00107c82 */ /* 0x000fca0008000000 */
.L_x_59:
[----:B------:R-:W-:Y:S02]  /*3210*/  UIADD3 UR18, UPT, UPT, UR18, 0x1, URZ ;  /* 0x0000000112127890 */ /* 0x000fe4000fffe0ff */
[----:B---3--:R-:W-:Y:S02]  /*3220*/  ULEA UR6, UR36, UR4, 0x3 ;  /* 0x0000000424067291 */ /* 0x008fe4000f8e18ff */
[----:B------:R-:W-:Y:S01]  /*3230*/  UISETP.NE.AND UP1, UPT, UR18, URZ, UPT ;  /* 0x000000ff1200728c */ /* 0x000fe2000bf25270 */
[----:B--2---:R-:W-:Y:S10]  /*3240*/  @P2 BRA `(.L_x_56) ;  /* 0x00000000000c2947 */ /* 0x004ff40003800000 */
[----:B-1----:R-:W-:Y:S04]  /*3250*/  SHF.L.U32 R3, R8, 0x1f, RZ ;  /* 0x0000001f08037819 */ /* 0x002fe800000006ff */
[----:B------:R-:W1:Y:S02]  /*3260*/  SYNCS.PHASECHK.TRANS64.TRYWAIT P0, [UR6], R3 ;  /* 0x00000003ff0075a7 */ /* 0x000e640008001106 */
[----:B-1----:R-:W-:Y:S05]  /*3270*/  @!P0 BRA `(.L_x_57) ;  /* 0x0000006800ec8947 */ /* 0x002fea0003800000 */
.L_x_56:
[----:B------:R-:W-:Y:S01]  /*3280*/  UISETP.NE.AND UP2, UPT, UR17, 0x1, UPT ;  /* 0x000000011100788c */ /* 0x000fe2000bf45270 */
[----:B------:R-:W-:Y:S01]  /*3290*/  PLOP3.LUT P2, PT, PT, PT, PT, 0x80, 0x8 ;  /* 0x000000000008781c */ /* 0x000fe20003f4f070 */
[----:B------:R-:W-:Y:S04]  /*32a0*/  UIADD3 UR21, UPT, UPT, UR36, 0x1, URZ ;  /* 0x0000000124157890 */ /* 0x000fe8000fffe0ff */
[----:B------:R-:W-:Y:S01]  /*32b0*/  UISETP.NE.AND UP3, UPT, UR21, 0x6, UPT ;  /* 0x000000061500788c */ /* 0x000fe2000bf65270 */
[----:B------:R-:W-:Y:S03]  /*32c0*/  PLOP3.LUT P0, PT, PT, PT, UP2, 0x80, 0x8 ;  /* 0x000000000008781c */ /* 0x000fe60003f0f028 */
[----:B------:R-:W-:Y:S02]  /*32d0*/  USEL UR14, URZ, 0x1, UP3 ;  /* 0x00000001ff0e7887 */ /* 0x000fe40009800000 */
[----:B------:R-:W-:Y:S04]  /*32e0*/  USEL UR21, UR21, URZ, UP3 ;  /* 0x000000ff15157287 */ /* 0x000fe80009800000 */
[----:B------:R-:W-:Y:S01]  /*32f0*/  @UP2 ULEA UR5, UR21, UR4, 0x3 ;  /* 0x0000000415052291 */ /* 0x000fe2000f8e18ff */
[----:B------:R-:W-:Y:S04]  /*3300*/  LOP3.LUT R8, R8, UR14, RZ, 0x3c, !PT ;  /* 0x0000000e08087c12 */ /* 0x000fe8000f8e3cff */
[----:B-1----:R-:W-:Y:S04]  /*3310*/  @P0 SHF.L.U32 R0, R8, 0x1f, RZ ;  /* 0x0000001f08000819 */ /* 0x002fe800000006ff */
[----:B------:R1:W2:Y:S01]  /*3320*/  @P0 SYNCS.PHASECHK.TRANS64.TRYWAIT P2, [UR5], R0 ;  /* 0x00000000ff0005a7 */ /* 0x0002a20008041105 */
[----:B------:R-:W-:Y:S04]  /*3330*/  ULOP3.LUT UR5, UR19, 0x1, URZ, 0xc0, !UPT ;  /* 0x0000000113057892 */ /* 0x000fe8000f8ec0ff */
[----:B------:R-:W-:Y:S09]  /*3340*/  UISETP.NE.U32.AND UP2, UPT, UR5, 0x1, UPT ;  /* 0x000000010500788c */ /* 0x000ff2000bf45070 */
[----:B------:R-:W-:Y:S05]  /*3350*/  BRA.U UP2, `(.L_x_58) ;  /* 0x0000000102107547 */ /* 0x000fea000b800000 */
[----:B------:R-:W-:Y:S01]  /*3360*/  ULEA UR14, UR36, UR13, 0x7 ;  /* 0x0000000d240e7291 */ /* 0x000fe2000f8e38ff */
[----:B------:R-:W-:Y:S08]  /*3370*/  UMOV UR15, 0x4008 ;  /* 0x00004008000f7882 */ /* 0x000ff00000000000 */
[----:B------:R3:W-:Y:S01]  /*3380*/  UTCCP.T.S.128dp128bit tmem[UR27+0x100], gdesc[UR14] ;  /* 0x0001000e1b0079e7 */ /* 0x0007e20008180000 */
[----:B------:R-:W-:Y:S02]  /*3390*/  NOP ;  /* 0x0000000000007918 */ /* 0x000fe40000000000 */
.L_x_58:
[----:B------:R-:W-:Y:S01]  /*33a0*/  ELECT P0, URZ, PT ;  /* 0x0000000000ff782f */ /* 0x000fe20003800000 */
[----:B------:R-:W-:Y:S02]  /*33b0*/  ULEA UR5, UR20, UR26, 0x1 ;  /* 0x0000001a14057291 */ /* 0x000fe4000f8e08ff */
[----:B------:R-:W-:Y:S02]  /*33c0*/  ULEA UR30, UR36, UR12, 0xa ;  /* 0x0000000c241e7291 */ /* 0x000fe4000f8e50ff */
[----:B---3--:R-:W-:Y:S02]  /*33d0*/  UIADD3 UR14, UPT, UPT, UR5, 0x1, URZ ;  /* 0x00000001050e7890 */ /* 0x008fe4000fffe0ff */
[----:B------:R-:W-:Y:S02]  /*33e0*/  ULEA UR28, UR36, UR11, 0x9 ;  /* 0x0000000b241c7291 */ /* 0x000fe4000f8e48ff */
[----:B------:R-:W-:Y:S02]  /*33f0*/  ULOP3.LUT UR24, UR14, 0x1, URZ, 0xc0, !UPT ;  /* 0x000000010e187892 */ /* 0x000fe4000f8ec0ff */
[----:B------:R-:W-:Y:S02]  /*3400*/  UISETP.NE.U32.AND UP2, UPT, UR16, URZ, UPT ;  /* 0x000000ff1000728c */ /* 0x000fe4000bf45070 */
[----:B------:R-:W-:Y:S01]  /*3410*/  @P0 R2UR UR15, R2 ;  /* 0x00000000020f02ca */ /* 0x000fe200000e0000 */
[----:B------:R-:W-:Y:S02]  /*3420*/  ULOP3.LUT UR24, UR24, 0x494, URZ, 0xfc, !UPT ;  /* 0x0000049418187892 */ /* 0x000fe4000f8efcff */
[----:B------:R-:W-:Y:S02]  /*3430*/  UIADD3 UR34, UPT, UPT, UR30, 0x4, URZ ;  /* 0x000000041e227890 */ /* 0x000fe4000fffe0ff */
[----:B------:R-:W-:Y:S02]  /*3440*/  UIADD3 UR32, UPT, UPT, UR28, 0x2, URZ ;  /* 0x000000021c207890 */ /* 0x000fe4000fffe0ff */
[----:B------:R-:W-:Y:S01]  /*3450*/  ULOP3.LUT UR14, UR14, 0xfffffffe, URZ, 0xc0, !UPT ;  /* 0xfffffffe0e0e7892 */ /* 0x000fe2000f8ec0ff */
[----:B------:R-:W-:Y:S01]  /*3460*/  IMAD.U32 R3, RZ, RZ, UR24 ;  /* 0x00000018ff037e24 */ /* 0x000fe2000f8e00ff */
[----:B------:R-:W-:Y:S02]  /*3470*/  ULOP3.LUT UR24, UR5, 0xfffffffe, URZ, 0xc0, !UPT ;  /* 0xfffffffe05187892 */ /* 0x000fe4000f8ec0ff */
[----:B------:R-:W-:Y:S02]  /*3480*/  UIADD3 UR6, UPT, UPT, UR6, 0x30, URZ ;  /* 0x0000003006067890 */ /* 0x000fe4000fffe0ff */
[----:B------:R-:W-:Y:S01]  /*3490*/  UIADD3 UR19, UPT, UPT, UR19, 0x1, URZ ;  /* 0x0000000113137890 */ /* 0x000fe2000fffe0ff */
[----:B-1----:R-:W-:Y:S01]  /*34a0*/  IMAD.U32 R0, RZ, RZ, UR15 ;  /* 0x0000000fff007e24 */ /* 0x002fe2000f8e00ff */
[----:B------:R-:W-:Y:S02]  /*34b0*/  UIADD3 UR17, UPT, UPT, UR17, -0x1, URZ ;  /* 0xffffffff11117890 */ /* 0x000fe4000fffe0ff */
[----:B------:R-:W-:Y:S02]  /*34c0*/  ULOP3.LUT UR20, UR20, 0x1, URZ, 0x3c, !UPT ;  /* 0x0000000114147892 */ /* 0x000fe4000f8e3cff */
[----:B------:R-:W-:Y:S01]  /*34d0*/  @P0 PRMT R0, R3, 0x5410, R0 ;  /* 0x0000541003000816 */ /* 0x000fe20000000000 */
[----:B------:R-:W-:Y:S01]  /*34e0*/  UMOV UR31, 0x40004040 ;  /* 0x40004040001f7882 */ /* 0x000fe20000000000 */
[----:B------:R-:W-:Y:S01]  /*34f0*/  UMOV UR29, 0x80004020 ;  /* 0x80004020001d7882 */ /* 0x000fe20000000000 */
[----:B------:R-:W-:Y:S01]  /*3500*/  UMOV UR35, 0x40004040 ;  /* 0x4000404000237882 */ /* 0x000fe20000000000 */
[----:B------:R-:W-:Y:S01]  /*3510*/  @P0 R2UR UR15, R0 ;  /* 0x00000000000f02ca */ /* 0x000fe200000e0000 */
[----:B------:R3:W-:Y:S01]  /*3520*/  UTCHMMA gdesc[UR28], gdesc[UR30], tmem[UR8], tmem[UR24], idesc[UR25], UP2 ;  /* 0x00ff181e1c0075ea */ /* 0x0007e20009000008 */
[----:B------:R-:W-:Y:S01]  /*3530*/  UMOV UR33, 0x80004020 ;  /* 0x8000402000217882 */ /* 0x000fe20000000000 */
[----:B------:R-:W-:Y:S01]  /*3540*/  UMOV UR16, 0x1 ;  /* 0x0000000100107882 */ /* 0x000fe20000000000 */
[----:B------:R-:W-:Y:S09]  /*3550*/  UMOV UR36, UR21 ;  /* 0x0000001500247c82 */ /* 0x000ff20008000000 */
[----:B------:R3:W-:Y:S01]  /*3560*/  UTCHMMA gdesc[UR32], gdesc[UR34], tmem[UR8], tmem[UR14], idesc[UR15], UPT ;  /* 0x00ff0e22200075ea */ /* 0x0007e2000b800008 */
[----:B------:R3:W-:Y:S01]  /*3570*/  UTCBAR.MULTICAST [UR6], URZ, UR9 ;  /* 0x000000ff060073e9 */ /* 0x0007e20008000809 */
[----:B------:R-:W-:Y:S05]  /*3580*/  BRA.U UP1, `(.L_x_59) ;  /* 0xfffffffd01207547 */ /* 0x000fea000b83ffff */
.L_x_55:
[----:B------:R-:W-:Y:S01]  /*3590*/  UIADD3 UR22, UPT, UPT, UR22, 0x1, URZ ;  /* 0x0000000116167890 */ /* 0x000fe2000fffe0ff */
[C---:B------:R-:W-:Y:S01]  /*35a0*/  ISETP.NE.AND P0, PT, R10.reuse, 0x2, PT ;  /* 0x000000020a00780c */ /* 0x040fe20003f05270 */
[----:B------:R-:W-:Y:S02]  /*35b0*/  UIADD3 UR7, UPT, UPT, UR7, 0xd0, URZ ;  /* 0x000000d007077890 */ /* 0x000fe4000fffe0ff */
[----:B------:R-:W-:Y:S01]  /*35c0*/  UISETP.NE.AND UP1, UPT, UR22, 0x2, UPT ;  /* 0x000000021600788c */ /* 0x000fe2000bf25270 */
[----:B-1----:R-:W-:Y:S02]  /*35d0*/  SEL R0, RZ, 0x1, P0 ;  /* 0x00000001ff007807 */ /* 0x002fe40000000000 */
[----:B------:R-:W-:Y:S01]  /*35e0*/  SEL R10, R10, RZ, P0 ;  /* 0x000000ff0a0a7207 */ /* 0x000fe20000000000 */
[----:B------:R-:W-:Y:S01]  /*35f0*/  USEL UR5, URZ, 0x1, UP1 ;  /* 0x00000001ff057887 */ /* 0x000fe20008800000 */
[----:B------:R-:W-:Y:S01]  /*3600*/  LOP3.LUT R9, R9, R0, RZ, 0x3c, !PT ;  /* 0x0000000009097212 */ /* 0x000fe200078e3cff */
[----:B------:R-:W-:Y:S01]  /*3610*/  USEL UR22, UR22, URZ, UP1 ;  /* 0x000000ff16167287 */ /* 0x000fe20008800000 */
[----:B------:R1:W-:Y:S03]  /*3620*/  UTCBAR [UR7], URZ ;  /* 0x000000ff070073e9 */ /* 0x0003e600080000ff */
[----:B------:R-:W-:Y:S01]  /*3630*/  LOP3.LUT R11, R11, UR5, RZ, 0x3c, !PT ;  /* 0x000000050b0b7c12 */ /* 0x000fe2000f8e3cff */
[----:B------:R-:W-:Y:S07]  /*3640*/  @P1 BRA `(.L_x_60) ;  /* 0xfffffff800641947 */ /* 0x000fee000383ffff */
[----:B------:R-:W4:Y:S01]  /*3650*/  S2UR UR5, SR_CgaCtaId ;  /* 0x00000000000579c3 */ /* 0x000f220000008800 */
[----:B------:R-:W-:Y:S01]  /*3660*/  ELECT P0, URZ, PT ;  /* 0x0000000000ff782f */ /* 0x000fe20003800000 */
[----:B------:R-:W-:Y:S01]  /*3670*/  IMAD.MOV.U32 R0, RZ, RZ, 0x1 ;  /* 0x00000001ff007424 */ /* 0x000fe200078e00ff */
[----:B------:R-:W-:Y:S01]  /*3680*/  UIADD3 UR4, UPT, UPT, UR4, 0xe0, URZ ;  /* 0x000000e004047890 */ /* 0x000fe2000fffe0ff */
[----:B------:R-:W-:Y:S01]  /*3690*/  SHF.L.U32 R3, R11, 0x1f, RZ ;  /* 0x0000001f0b037819 */ /* 0x000fe200000006ff */
[----:B---3--:R-:W-:-:S03]  /*36a0*/  UMOV UR6, 0x40 ;  /* 0x0000004000067882 */ /* 0x008fc60000000000 */
[----:B------:R-:W-:Y:S01]  /*36b0*/  UVIRTCOUNT.DEALLOC.SMPOOL 0x80 ;  /* 0x000000800000784c */ /* 0x000fe20000000000 */
[----:B----4-:R-:W-:Y:S02]  /*36c0*/  ULEA UR5, UR5, UR6, 0x18 ;  /* 0x0000000605057291 */ /* 0x010fe4000f8ec0ff */
[----:B------:R-:W-:-:S07]  /*36d0*/  ULEA UR6, UR22, UR4, 0x3 ;  /* 0x0000000416067291 */ /* 0x000fce000f8e18ff */
[----:B------:R3:W-:Y:S02]  /*36e0*/  @P0 STS.U8 [UR5+0x1c], R0 ;  /* 0x00001c00ff000988 */ /* 0x0007e40008000005 */
[----:B------:R-:W4:Y:S02]  /*36f0*/  SYNCS.PHASECHK.TRANS64.TRYWAIT P0, [UR6], R3 ;  /* 0x00000003ff0075a7 */ /* 0x000f240008001106 */
[----:B---34-:R-:W-:Y:S05]  /*3700*/  @!P0 BRA `(.L_x_61) ;  /* 0x0000006400e08947 */ /* 0x018fea0003800000 */
.L_x_153:
[----:B-1----:R-:W-:-:S04]  /*3710*/  UIADD3 UR7, UPT, UPT, UR22, 0x1, URZ ;  /* 0x0000000116077890 */ /* 0x002fc8000fffe0ff */
[----:B------:R-:W-:-:S04]  /*3720*/  UISETP.NE.AND UP0, UPT, UR7, 0x2, UPT ;  /* 0x000000020700788c */ /* 0x000fc8000bf05270 */
[----:B------:R-:W-:Y:S02]  /*3730*/  USEL UR6, URZ, 0x1, UP0 ;  /* 0x00000001ff067887 */ /* 0x000fe40008000000 */
[----:B------:R-:W-:-:S04]  /*3740*/  USEL UR7, UR7, URZ, UP0 ;  /* 0x000000ff07077287 */ /* 0x000fc80008000000 */
[----:B------:R-:W-:Y:S01]  /*3750*/  ULEA UR7, UR7, UR4, 0x3 ;  /* 0x0000000407077291 */ /* 0x000fe2000f8e18ff */
[----:B---3--:R-:W-:-:S04]  /*3760*/  LOP3.LUT R3, R11, UR6, RZ, 0x3c, !PT ;  /* 0x000000060b037c12 */ /* 0x008fc8000f8e3cff */
[----:B------:R-:W-:-:S04]  /*3770*/  SHF.L.U32 R3, R3, 0x1f, RZ ;  /* 0x0000001f03037819 */ /* 0x000fc800000006ff */
[----:B------:R-:W1:Y:S02]  /*3780*/  SYNCS.PHASECHK.TRANS64.TRYWAIT P0, [UR7], R3 ;  /* 0x00000003ff0075a7 */ /* 0x000e640008001107 */
[----:B-1----:R-:W-:Y:S05]  /*3790*/  @!P0 BRA `(.L_x_62) ;  /* 0x0000006400d48947 */ /* 0x002fea0003800000 */
.L_x_155:
[----:B------:R-:W-:Y:S01]  /*37a0*/  NOP ;  /* 0x0000000000007918 */ /* 0x000fe20000000000 */
[----:B-1----:R-:W1:Y:S01]  /*37b0*/  LDS R0, [UR5+0x14] ;  /* 0x00001405ff007984 */ /* 0x002e620008000800 */
[----:B------:R-:W-:Y:S01]  /*37c0*/  ULOP3.LUT UR6, UR27, 0xffff, URZ, 0xc0, !UPT ;  /* 0x0000ffff1b067892 */ /* 0x000fe2000f8ec0ff */
[----:B------:R-:W-:Y:S01]  /*37d0*/  UMOV UR8, 0xffff ;  /* 0x0000ffff00087882 */ /* 0x000fe20000000000 */
[----:B------:R-:W-:Y:S02]  /*37e0*/  UMOV UR4, 0x1 ;  /* 0x0000000100047882 */ /* 0x000fe40000000000 */
[----:B------:R-:W-:-:S04]  /*37f0*/  USHF.R.U32.HI UR6, URZ, 0x5, UR6 ;  /* 0x00000005ff067899 */ /* 0x000fc80008011606 */
[----:B------:R-:W-:Y:S02]  /*3800*/  USHF.L.U32 UR8, UR8, UR6, URZ ;  /* 0x0000000608087299 */ /* 0x000fe400080006ff */
[----:B------:R-:W-:-:S04]  /*3810*/  USHF.L.U32 UR4, UR4, UR6, URZ ;  /* 0x0000000604047299 */ /* 0x000fc800080006ff */
[----:B-1----:R-:W-:-:S04]  /*3820*/  LOP3.LUT R0, R0, UR8, RZ, 0xc0, !PT ;  /* 0x0000000800007c12 */ /* 0x002fc8000f8ec0ff */
[----:B------:R-:W-:-:S13]  /*3830*/  ISETP.NE.AND P0, PT, R0, UR8, PT ;  /* 0x0000000800007c0c */ /* 0x000fda000bf05270 */
[----:B------:R-:W-:Y:S05]  /*3840*/  @P0 BRA `(.L_x_63) ;  /* 0x0000000000580947 */ /* 0x000fea0003800000 */
[----:B------:R-:W1:Y:S02]  /*3850*/  LDS R0, [UR5+0x18] ;  /* 0x00001805ff007984 */ /* 0x000e640008000800 */
[----:B-1----:R-:W-:-:S04]  /*3860*/  LOP3.LUT R0, R0, UR4, RZ, 0xc0, !PT ;  /* 0x0000000400007c12 */ /* 0x002fc8000f8ec0ff */
[----:B------:R-:W-:-:S13]  /*3870*/  ISETP.NE.AND P0, PT, R0, UR4, PT ;  /* 0x0000000400007c0c */ /* 0x000fda000bf05270 */
[----:B------:R-:W-:Y:S05]  /*3880*/  @P0 BRA `(.L_x_64) ;  /* 0x00000000003c0947 */ /* 0x000fea0003800000 */
[----:B------:R-:W1:Y:S01]  /*3890*/  S2R R2, SR_LANEID ;  /* 0x0000000000027919 */ /* 0x000e620000000000 */
[----:B------:R-:W-:Y:S01]  /*38a0*/  ULOP3.LUT UR8, URZ, UR8, URZ, 0x33, !UPT ;  /* 0x00000008ff087292 */ /* 0x000fe2000f8e33ff */
[----:B------:R-:W-:Y:S01]  /*38b0*/  LOP3.LUT R4, RZ, UR4, RZ, 0x33, !PT ;  /* 0x00000004ff047c12 */ /* 0x000fe2000f8e33ff */
[----:B------:R-:W-:Y:S02]  /*38c0*/  VOTEU.ANY UR7, UPT, PT ;  /* 0x0000000000077886 */ /* 0x000fe400038e0100 */
[----:B------:R-:W-:Y:S01]  /*38d0*/  UFLO.U32 UR7, UR7 ;  /* 0x00000007000772bd */ /* 0x000fe200080e0000 */
[----:B------:R-:W3:Y:S01]  /*38e0*/  REDUX UR4, R4 ;  /* 0x00000000040473c4 */ /* 0x000ee20000000000 */
[----:B------:R-:W-:-:S06]  /*38f0*/  IMAD.U32 R0, RZ, RZ, UR8 ;  /* 0x00000008ff007e24 */ /* 0x000fcc000f8e00ff */
[----:B------:R4:W-:Y:S01]  /*3900*/  UTCATOMSWS.AND URZ, UR8 ;  /* 0x0000000800ff79e3 */ /* 0x0009e20008000000 */
[----:B------:R-:W2:Y:S01]  /*3910*/  REDUX UR6, R0 ;  /* 0x00000000000673c4 */ /* 0x000ea20000000000 */
[----:B-1----:R-:W-:Y:S01]  /*3920*/  ISETP.EQ.U32.AND P0, PT, R2, UR7, PT ;  /* 0x0000000702007c0c */ /* 0x002fe2000bf02070 */
[----:B---3--:R-:W-:Y:S01]  /*3930*/  IMAD.U32 R2, RZ, RZ, UR4 ;  /* 0x00000004ff027e24 */ /* 0x008fe2000f8e00ff */
[----:B--2---:R-:W-:-:S11]  /*3940*/  MOV R3, UR6 ;  /* 0x0000000600037c02 */ /* 0x004fd60008000f00 */
[----:B------:R4:W-:Y:S04]  /*3950*/  @P0 ATOMS.AND RZ, [UR5+0x14], R3 ;  /* 0x00001403ffff098c */ /* 0x0009e8000a800005 */
[----:B------:R4:W-:Y:S01]  /*3960*/  @P0 ATOMS.AND RZ, [UR5+0x18], R2 ;  /* 0x00001802ffff098c */ /* 0x0009e2000a800005 */
[----:B------:R-:W-:Y:S05]  /*3970*/  BRA `(.L_x_65) ;  /* 0x0000000000147947 */ /* 0x000fea0003800000 */
.L_x_64:
[----:B------:R-:W-:Y:S02]  /*3980*/  MOV R2, 0x39a0 ;  /* 0x000039a000027802 */ /* 0x000fe40000000f00 */
[----:B--2--5:R-:W-:Y:S05]  /*3990*/  CALL.REL.NOINC `($__internal_0_$__cuda_sm10x_tcgen05_guardrail_trap_col_being_dealloced_not_returned_by_alloc) ;  /* 0x0000006800bc7944 */ /* 0x024fea0003c00000 */
[----:B------:R-:W-:Y:S05]  /*39a0*/  BRA `(.L_x_65) ;  /* 0x0000000000087947 */ /* 0x000fea0003800000 */
.L_x_63:
[----:B------:R-:W-:Y:S02]  /*39b0*/  MOV R2, 0x39d0 ;  /* 0x000039d000027802 */ /* 0x000fe40000000f00 */
[----:B--2--5:R-:W-:Y:S05]  /*39c0*/  CALL.REL.NOINC `($__internal_2_$__cuda_sm10x_tcgen05_guardrail_trap_unallocated_columns_being_dealloced) ;  /* 0x0000006800c87944 */ /* 0x024fea0003c00000 */
.L_x_65:
[----:B------:R-:W-:Y:S01]  /*39d0*/  NOP ;  /* 0x0000000000007918 */ /* 0x000fe20000000000 */
[----:B----4-:R-:W-:Y:S05]  /*39e0*/  EXIT ;  /* 0x000000000000794d */ /* 0x010fea0003800000 */
.L_x_48:
[----:B------:R-:W-:Y:S05]  /*39f0*/  BRA.U !UP0, `(.L_x_66) ;  /* 0x0000001508507547 */ /* 0x000fea000b800000 */
[----:B------:R-:W1:Y:S01]  /*3a00*/  LDC R0, c[0x0][0xd30] ;  /* 0x00034c00ff007b82 */ /* 0x000e620000000800 */
[----:B------:R-:W-:Y:S01]  /*3a10*/  UMOV UR4, 0x400 ;  /* 0x0000040000047882 */ /* 0x000fe20000000000 */
[----:B------:R-:W-:Y:S01]  /*3a20*/  UISETP.NE.AND UP0, UPT, UR8, 0x2, UPT ;  /* 0x000000020800788c */ /* 0x000fe2000bf05270 */
[----:B------:R-:W-:Y:S01]  /*3a30*/  IMAD.MOV.U32 R36, RZ, RZ, 0x1 ;  /* 0x00000001ff247424 */ /* 0x000fe200078e00ff */
[----:B------:R-:W-:Y:S01]  /*3a40*/  ULEA UR4, UR37, UR4, 0x18 ;  /* 0x0000000425047291 */ /* 0x000fe2000f8ec0ff */
[----:B------:R-:W-:Y:S01]  /*3a50*/  CS2R R34, SRZ ;  /* 0x0000000000227805 */ /* 0x000fe2000001ff00 */
[----:B------:R-:W-:Y:S01]  /*3a60*/  IMAD.MOV.U32 R32, RZ, RZ, 0x4000 ;  /* 0x00004000ff207424 */ /* 0x000fe200078e00ff */
[----:B------:R-:W-:Y:S01]  /*3a70*/  UPLOP3.LUT UP1, UPT, UPT, UPT, UPT, 0x40, 0x4 ;  /* 0x000000000004789c */ /* 0x000fe20003f2e870 */
[----:B------:R-:W2:Y:S01]  /*3a80*/  LDC R27, c[0x0][0x370] ;  /* 0x0000dc00ff1b7b82 */ /* 0x000ea20000000800 */
[----:B------:R-:W-:Y:S02]  /*3a90*/  UIADD3 UR5, UPT, UPT, UR4, 0x78, URZ ;  /* 0x0000007804057890 */ /* 0x000fe4000fffe0ff */
[----:B------:R-:W-:-:S02]  /*3aa0*/  USEL UR6, URZ, 0x1, UP0 ;  /* 0x00000001ff067887 */ /* 0x000fc40008000000 */
[----:B------:R-:W-:Y:S02]  /*3ab0*/  UIADD3 UR57, UPT, UPT, UR4, 0x60, URZ ;  /* 0x0000006004397890 */ /* 0x000fe4000fffe0ff */
[----:B------:R-:W-:Y:S01]  /*3ac0*/  UIADD3 UR49, UPT, UPT, UR4, 0x68, URZ ;  /* 0x0000006804317890 */ /* 0x000fe2000fffe0ff */
[----:B------:R-:W4:Y:S01]  /*3ad0*/  LDC R8, c[0x0][0xd0c] ;  /* 0x00034300ff087b82 */ /* 0x000f220000000800 */
[----:B------:R-:W-:Y:S02]  /*3ae0*/  UIADD3 UR41, UPT, UPT, UR4, 0x70, URZ ;  /* 0x0000007004297890 */ /* 0x000fe4000fffe0ff */
[----:B------:R-:W-:-:S05]  /*3af0*/  UPRMT UR5, UR37, 0x654, UR5 ;  /* 0x0000065425057896 */ /* 0x000fca0008000005 */
[----:B------:R-:W2:Y:S01]  /*3b00*/  LDC R21, c[0x0][0xd20] ;  /* 0x00034800ff157b82 */ /* 0x000ea20000000800 */
[----:B-1----:R-:W-:-:S07]  /*3b10*/  ISETP.NE.AND P1, PT, R0, 0x1, PT ;  /* 0x000000010000780c */ /* 0x002fce0003f25270 */
[----:B------:R-:W1:Y:S08]  /*3b20*/  LDC.64 R38, c[0x0][0x348] ;  /* 0x0000d200ff267b82 */ /* 0x000e700000000a00 */
[----:B------:R-:W1:Y:S08]  /*3b30*/  LDC.64 R18, c[0x0][0xa88] ;  /* 0x0002a200ff127b82 */ /* 0x000e700000000a00 */
[----:B------:R-:W1:Y:S08]  /*3b40*/  LDC.64 R24, c[0x0][0xd10] ;  /* 0x00034400ff187b82 */ /* 0x000e700000000a00 */
[----:B------:R-:W1:Y:S08]  /*3b50*/  LDC.64 R6, c[0x0][0xd18] ;  /* 0x00034600ff067b82 */ /* 0x000e700000000a00 */
[----:B------:R-:W1:Y:S08]  /*3b60*/  LDC.64 R4, c[0x0][0xd28] ;  /* 0x00034a00ff047b82 */ /* 0x000e700000000a00 */
[----:B------:R-:W1:Y:S08]  /*3b70*/  LDC.64 R22, c[0x0][0xa90] ;  /* 0x0002a400ff167b82 */ /* 0x000e700000000a00 */
[----:B--2-4-:R-:W1:Y:S02]  /*3b80*/  LDC R26, c[0x0][0x374] ;  /* 0x0000dd00ff1a7b82 */ /* 0x014e640000000800 */
.L_x_77:
[C---:B------:R-:W-:Y:S02]  /*3b90*/  LEA R0, R35.reuse, UR4, 0x3 ;  /* 0x0000000423007c11 */ /* 0x040fe4000f8e18ff */
[----:B------:R-:W-:Y:S02]  /*3ba0*/  SHF.L.U32 R3, R34, 0x1f, RZ ;  /* 0x0000001f22037819 */ /* 0x000fe400000006ff */
[----:B------:R-:W-:Y:S02]  /*3bb0*/  LEA R28, R35, UR4, 0x4 ;  /* 0x00000004231c7c11 */ /* 0x000fe4000f8e20ff */
[----:B------:R-:W2:Y:S02]  /*3bc0*/  SYNCS.PHASECHK.TRANS64.TRYWAIT P0, [R0+URZ+0xb0], R3 ;  /* 0x0000b003000075a7 */ /* 0x000ea400080011ff */
[----:B--2-4-:R-:W-:Y:S05]  /*3bd0*/  @!P0 BRA `(.L_x_67) ;  /* 0x0000006000dc8947 */ /* 0x014fea0003800000 */
.L_x_156:
[----:B---3--:R-:W-:Y:S01]  /*3be0*/  ISETP.GE.AND P0, PT, R2, 0x1, PT ;  /* 0x000000010200780c */ /* 0x008fe20003f06270 */
[----:B------:R-:W3:Y:S01]  /*3bf0*/  LDS.128 R28, [R28+0x120] ;  /* 0x000120001c1c7984 */ /* 0x000ee20000000c00 */
[----:B--2---:R-:W-:Y:S01]  /*3c00*/  VIADD R0, R0, 0xc0 ;  /* 0x000000c000007836 */ /* 0x004fe20000000000 */
[----:B------:R-:W-:Y:S01]  /*3c10*/  @!PT LDS RZ, [RZ] ;  /* 0x00000000fffff984 */ /* 0x000fe20000000800 */
[----:B------:R-:W-:Y:S01]  /*3c20*/  @!PT LDS RZ, [RZ] ;  /* 0x00000000fffff984 */ /* 0x000fe20000000800 */
[----:B------:R-:W-:Y:S01]  /*3c30*/  @!PT LDS RZ, [RZ] ;  /* 0x00000000fffff984 */ /* 0x000fe20000000800 */
[----:B------:R-:W-:Y:S01]  /*3c40*/  @!PT LDS RZ, [RZ] ;  /* 0x00000000fffff984 */ /* 0x000fe20000000800 */
[----:B------:R2:W-:Y:S06]  /*3c50*/  MEMBAR.ALL.CTA ;  /* 0x0000000000007992 */ /* 0x0005ec0000008000 */
[----:B--2---:R-:W2:Y:S01]  /*3c60*/  FENCE.VIEW.ASYNC.S ;  /* 0x00000000000073c6 */ /* 0x004ea20000000000 */
[----:B------:R-:W-:Y:S04]  /*3c70*/  PRMT R0, RZ, 0x654, R0 ;  /* 0x00000654ff007816 */ /* 0x000fe80000000000 */
[----:B--2---:R2:W-:Y:S01]  /*3c80*/  SYNCS.ARRIVE.TRANS64.RED.A1T0 RZ, [R0+URZ], RZ ;  /* 0x000000ff00ff79a7 */ /* 0x0045e200081004ff */
[----:B---3--:R-:W-:Y:S11]  /*3c90*/  LOP3.LUT P3, RZ, R30, 0x1, RZ, 0xc0, !PT ;  /* 0x000000011eff7812 */ /* 0x008ff6000786c0ff */
[----:B------:R-:W-:Y:S02]  /*3ca0*/  @!UPT UIADD3 URZ, UPT, UPT, URZ, URZ, URZ ;  /* 0x000000fffffff290 */ /* 0x000fe4000fffe0ff */
[----:B------:R-:W-:Y:S02]  /*3cb0*/  @P3 MOV R13, R28 ;  /* 0x0000001c000d3202 */ /* 0x000fe40000000f00 */
[----:B------:R-:W-:Y:S01]  /*3cc0*/  @P3 LOP3.LUT R10, R29, 0xffff, RZ, 0xc0, !PT ;  /* 0x0000ffff1d0a3812 */ /* 0x000fe200078ec0ff */
[----:B--2---:R-:W-:Y:S06]  /*3cd0*/  @!P0 BRA `(.L_x_68) ;  /* 0x0000000000a48947 */ /* 0x004fec0003800000 */
[----:B-1----:R-:W-:Y:S01]  /*3ce0*/  IMAD.HI.U32 R42, R26, R7, RZ ;  /* 0x000000071a2a7227 */ /* 0x002fe200078e00ff */
[----:B------:R-:W-:Y:S02]  /*3cf0*/  ISETP.NE.AND P0, PT, R6, 0x1, PT ;  /* 0x000000010600780c */ /* 0x000fe40003f05270 */
[----:B------:R-:W-:Y:S01]  /*3d00*/  ISETP.NE.AND P2, PT, R2, 0x1, PT ;  /* 0x000000010200780c */ /* 0x000fe20003f45270 */
[-C--:B------:R-:W-:Y:S01]  /*3d10*/  IMAD.HI.U32 R40, R27, R24.reuse, RZ ;  /* 0x000000181b287227 */ /* 0x080fe200078e00ff */
[----:B------:R-:W-:Y:S02]  /*3d20*/  SHF.R.U32.HI R37, RZ, R21, R42 ;  /* 0x00000015ff257219 */ /* 0x000fe4000001162a */
[----:B------:R-:W-:Y:S01]  /*3d30*/  ISETP.NE.AND P4, PT, R8, 0x1, PT ;  /* 0x000000010800780c */ /* 0x000fe20003f85270 */
[----:B-----5:R-:W-:Y:S01]  /*3d40*/  IMAD.HI.U32 R46, R10, R7, RZ ;  /* 0x000000070a2e7227 */ /* 0x020fe200078e00ff */
[----:B------:R-:W-:Y:S02]  /*3d50*/  SHF.R.U32.HI R40, RZ, R25, R40 ;  /* 0x00000019ff287219 */ /* 0x000fe40000011628 */
[----:B------:R-:W-:Y:S01]  /*3d60*/  SEL R3, R26, R37, !P0 ;  /* 0x000000251a037207 */ /* 0x000fe20004000000 */
[----:B------:R-:W-:Y:S01]  /*3d70*/  IMAD.HI.U32 R42, R13, R24, RZ ;  /* 0x000000180d2a7227 */ /* 0x000fe200078e00ff */
[----:B------:R-:W-:Y:S02]  /*3d80*/  SEL R11, R27, R40, !P4 ;  /* 0x000000281b0b7207 */ /* 0x000fe40006000000 */
[----:B------:R-:W-:Y:S01]  /*3d90*/  SHF.R.U32.HI R37, RZ, R21, R46 ;  /* 0x00000015ff257219 */ /* 0x000fe2000001162e */
[-C--:B------:R-:W-:Y:S01]  /*3da0*/  IMAD.HI.U32 R44, R3, R4.reuse, RZ ;  /* 0x00000004032c7227 */ /* 0x080fe200078e00ff */
[----:B------:R-:W-:Y:S02]  /*3db0*/  SHF.R.U32.HI R42, RZ, R25, R42 ;  /* 0x00000019ff2a7219 */ /* 0x000fe4000001162a */
[----:B------:R-:W-:Y:S01]  /*3dc0*/  SEL R9, R10, R37, !P0 ;  /* 0x000000250a097207 */ /* 0x000fe20004000000 */
[-C--:B------:R-:W-:Y:S01]  /*3dd0*/  IMAD.HI.U32 R40, R11, R4.reuse, RZ ;  /* 0x000000040b287227 */ /* 0x080fe200078e00ff */
[-C--:B------:R-:W-:Y:S03]  /*3de0*/  @P2 SHF.R.U32.HI R3, RZ, R5.reuse, R44 ;  /* 0x00000005ff032219 */ /* 0x080fe6000001162c */
[----:B------:R-:W-:Y:S01]  /*3df0*/  IMAD.HI.U32 R16, R9, R4, RZ ;  /* 0x0000000409107227 */ /* 0x000fe200078e00ff */
[----:B------:R-:W-:Y:S03]  /*3e00*/  @P2 SHF.R.U32.HI R11, RZ, R5, R40 ;  /* 0x00000005ff0b2219 */ /* 0x000fe60000011628 */
[C---:B------:R-:W-:Y:S01]  /*3e10*/  IMAD R12, R2.reuse, R3, RZ ;  /* 0x00000003020c7224 */ /* 0x040fe200078e02ff */
[----:B------:R-:W-:Y:S01]  /*3e20*/  SEL R3, R13, R42, !P4 ;  /* 0x0000002a0d037207 */ /* 0x000fe20006000000 */
[C---:B------:R-:W-:Y:S01]  /*3e30*/  IMAD R14, R2.reuse, R11, RZ ;  /* 0x0000000b020e7224 */ /* 0x040fe200078e02ff */
[----:B------:R-:W-:Y:S02]  /*3e40*/  SHF.R.U32.HI R16, RZ, R5, R16 ;  /* 0x00000005ff107219 */ /* 0x000fe40000011610 */
[C---:B------:R-:W-:Y:S02]  /*3e50*/  ISETP.GE.AND P0, PT, R9.reuse, R12, PT ;  /* 0x0000000c0900720c */ /* 0x040fe40003f06270 */
[----:B------:R-:W-:Y:S02]  /*3e60*/  SEL R17, R9, R16, !P2 ;  /* 0x0000001009117207 */ /* 0x000fe40005000000 */
[C---:B------:R-:W-:Y:S03]  /*3e70*/  ISETP.GE.OR P0, PT, R3.reuse, R14, P0 ;  /* 0x0000000e0300720c */ /* 0x040fe60000706670 */
[----:B------:R-:W-:Y:S04]  /*3e80*/  IMAD.MOV R15, RZ, RZ, -R17 ;  /* 0x000000ffff0f7224 */ /* 0x000fe800078e0a11 */
[----:B------:R-:W-:Y:S06]  /*3e90*/  IMAD R15, R2, R15, R9 ;  /* 0x0000000f020f7224 */ /* 0x000fec00078e0209 */
[C---:B------:R-:W-:Y:S05]  /*3ea0*/  @!P0 IMAD.HI.U32 R12, R3.reuse, R4, RZ ;  /* 0x00000004030c8227 */ /* 0x040fea00078e00ff */
[----:B------:R-:W-:Y:S04]  /*3eb0*/  @!P0 SHF.R.U32.HI R12, RZ, R5, R12 ;  /* 0x00000005ff0c8219 */ /* 0x000fe8000001160c */
[----:B------:R-:W-:Y:S01]  /*3ec0*/  @!P0 SEL R0, R3, R12, !P2 ;  /* 0x0000000c03008207 */ /* 0x000fe20005000000 */
[----:B------:R-:W-:Y:S03]  /*3ed0*/  IMAD.MOV R12, RZ, RZ, -R3 ;  /* 0x000000ffff0c7224 */ /* 0x000fe600078e0a03 */
[----:B------:R-:W-:Y:S01]  /*3ee0*/  @!P0 IADD3 R16, PT, PT, R17, -R0, RZ ;  /* 0x8000000011108210 */ /* 0x000fe20007ffe0ff */
[----:B------:R-:W-:Y:S01]  /*3ef0*/  @!P0 IMAD R0, R11, R15, R0 ;  /* 0x0000000f0b008224 */ /* 0x000fe200078e0200 */
[----:B------:R-:W-:Y:S01]  /*3f00*/  IADD3 R11, PT, PT, -R9, RZ, RZ ;  /* 0x000000ff090b7210 */ /* 0x000fe20007ffe1ff */
[----:B------:R-:W-:Y:S02]  /*3f10*/  IMAD R13, R8, R12, R13 ;  /* 0x0000000c080d7224 */ /* 0x000fe400078e020d */
[----:B------:R-:W-:Y:S02]  /*3f20*/  @!P0 IMAD R9, R16, R2, R3 ;  /* 0x0000000210098224 */ /* 0x000fe400078e0203 */
[----:B------:R-:W-:Y:S02]  /*3f30*/  @!P0 IMAD.MOV.U32 R3, RZ, RZ, R0 ;  /* 0x000000ffff038224 */ /* 0x000fe400078e0000 */
[----:B------:R-:W-:Y:S02]  /*3f40*/  IMAD R10, R6, R11, R10 ;  /* 0x0000000b060a7224 */ /* 0x000fe400078e020a */
[----:B------:R-:W-:Y:S02]  /*3f50*/  IMAD R13, R3, R8, R13 ;  /* 0x00000008030d7224 */ /* 0x000fe400078e020d */
[----:B------:R-:W-:Y:S02]  /*3f60*/  IMAD R10, R9, R6, R10 ;  /* 0x00000006090a7224 */ /* 0x000fe400078e020a */
.L_x_68:
[----:B------:R-:W-:Y:S05]  /*3f70*/  BRA.U UP1, `(.L_x_69) ;  /* 0x0000000101107547 */ /* 0x000fea000b800000 */
[----:B------:R-:W-:Y:S04]  /*3f80*/  MOV R0, UR6 ;  /* 0x0000000600007c02 */ /* 0x000fe80008000f00 */
[----:B------:R-:W-:Y:S04]  /*3f90*/  SHF.L.U32 R3, R0, 0x1f, RZ ;  /* 0x0000001f00037819 */ /* 0x000fe800000006ff */
[----:B------:R-:W2:Y:S02]  /*3fa0*/  SYNCS.PHASECHK.TRANS64.TRYWAIT P0, [UR4+0xa8], R3 ;  /* 0x0000a803ff0075a7 */ /* 0x000ea40008001104 */
[----:B--2---:R-:W-:Y:S05]  /*3fb0*/  @!P0 BRA `(.L_x_70) ;  /* 0x0000005c00f88947 */ /* 0x004fea0003800000 */
.L_x_69:
[----:B-1----:R-:W-:Y:S01]  /*3fc0*/  ISETP.NE.U32.AND P0, PT, R22, RZ, PT ;  /* 0x000000ff1600720c */ /* 0x002fe20003f05070 */
[----:B------:R-:W-:Y:S01]  /*3fd0*/  USHF.L.U32 UR58, UR11, 0x7, URZ ;  /* 0x000000070b3a7899 */ /* 0x000fe200080006ff */
[----:B------:R-:W-:Y:S02]  /*3fe0*/  R2UR UR59, R20 ;  /* 0x00000000143b72ca */ /* 0x000fe400000e0000 */
[C---:B------:R-:W-:Y:S02]  /*3ff0*/  ISETP.NE.AND.EX P0, PT, R23.reuse, RZ, PT, P0 ;  /* 0x000000ff1700720c */ /* 0x040fe40003f05300 */
[----:B------:R-:W-:Y:S02]  /*4000*/  ISETP.NE.U32.AND P2, PT, R22, RZ, PT ;  /* 0x000000ff1600720c */ /* 0x000fe40003f45070 */
[----:B------:R-:W-:Y:S02]  /*4010*/  SHF.L.U32 R11, R36, 0x1f, RZ ;  /* 0x0000001f240b7819 */ /* 0x000fe400000006ff */
[----:B------:R-:W-:Y:S05]  /*4020*/  ISETP.NE.AND.EX P2, PT, R23, RZ, PT, P2 ;  /* 0x000000ff1700720c */ /* 0x000fea0003f45320 */
[----:B------:R-:W-:Y:S02]  /*4030*/  USHF.L.U32 UR59, UR59, 0x7, URZ ;  /* 0x000000073b3b7899 */ /* 0x000fe400080006ff */
[----:B------:R-:W-:Y:S10]  /*4040*/  @!P0 BRA `(.L_x_71) ;  /* 0x00000000002c8947 */ /* 0x000ff40003800000 */
[----:B------:R-:W-:Y:S01]  /*4050*/  ISETP.NE.U32.AND P0, PT, R18, RZ, PT ;  /* 0x000000ff1200720c */ /* 0x000fe20003f05070 */
[----:B------:R-:W-:Y:S03]  /*4060*/  IMAD.MOV.U32 R93, RZ, RZ, 0x1 ;  /* 0x00000001ff5d7424 */ /* 0x000fe600078e00ff */
[----:B------:R-:W-:Y:S11]  /*4070*/  ISETP.NE.AND.EX P0, PT, R19, RZ, PT, P0 ;  /* 0x000000ff1300720c */ /* 0x000ff60003f05300 */
[----:B------:R-:W-:Y:S02]  /*4080*/  @!UPT UIADD3 URZ, UPT, UPT, URZ, URZ, URZ ;  /* 0x000000fffffff290 */ /* 0x000fe4000fffe0ff */
[----:B------:R-:W1:Y:S01]  /*4090*/  @P0 LDC.64 R14, c[0x0][0xa88] ;  /* 0x0002a200ff0e0b82 */ /* 0x000e620000000a00 */
[----:B--2---:R-:W-:Y:S04]  /*40a0*/  @P0 IMAD R0, R22, UR36, RZ ;  /* 0x0000002416000c24 */ /* 0x004fe8000f8e02ff */
[----:B-1----:R-:W-:Y:S04]  /*40b0*/  @P0 IMAD.WIDE R14, R0, 0x4, R14 ;  /* 0x00000004000e0825 */ /* 0x002fe800078e020e */
[----:B------:R-:W-:Y:S01]  /*40c0*/  HFMA2 R0, -RZ, RZ, 0, 5.9604644775390625e-08 ;  /* 0x00000001ff007431 */ /* 0x000fe200000001ff */
[----:B-----5:R1:W5:Y:S04]  /*40d0*/  @P0 LDG.E R49, desc[UR38][R14.64] ;  /* 0x000000260e310981 */ /* 0x020368000c1e1900 */
[----:B------:R-:W-:Y:S01]  /*40e0*/  @!P0 PRMT R93, R0, 0x7610, R93 ;  /* 0x00007610005d8816 */ /* 0x000fe2000000005d */
[----:B-1----:R-:W3:Y:S06]  /*40f0*/  @!P0 LDC R49, c[0x0][0xa80] ;  /* 0x0002a000ff318b82 */ /* 0x002eec0000000800 */
.L_x_71:
[----:B---3-5:R-:W-:Y:S01]  /*4100*/  @!P2 FSETP.EQ.AND P0, PT, R49, RZ, PT ;  /* 0x000000ff3100a20b */ /* 0x028fe20003f02000 */
[----:B------:R-:W-:Y:S01]  /*4110*/  @!UPT UIADD3 URZ, UPT, UPT, URZ, URZ, URZ ;  /* 0x000000fffffff290 */ /* 0x000fe2000fffe0ff */
[----:B------:R-:W-:Y:S11]  /*4120*/  @!P2 BRA `(.L_x_72) ;  /* 0x000000000018a947 */ /* 0x000ff60003800000 */
[----:B------:R-:W-:Y:S02]  /*4130*/  LOP3.LUT P2, RZ, R93, 0xff, RZ, 0xc0, !PT ;  /* 0x000000ff5dff7812 */ /* 0x000fe4000784c0ff */
[----:B------:R-:W-:Y:S04]  /*4140*/  ISETP.NE.U32.AND P0, PT, R18, RZ, PT ;  /* 0x000000ff1200720c */ /* 0x000fe80003f05070 */
[----:B------:R-:W-:Y:S04]  /*4150*/  ISETP.NE.AND.EX P0, PT, R19, RZ, PT, P0 ;  /* 0x000000ff1300720c */ /* 0x000fe80003f05300 */
[----:B------:R-:W-:Y:S03]  /*4160*/  PLOP3.LUT P0, PT, P0, PT, PT, 0x8, 0x80 ;  /* 0x000000000080781c */ /* 0x000fe6000070e170 */
[----:B------:R-:W-:Y:S11]  /*4170*/  @P2 FSETP.EQ.AND P0, PT, R49, RZ, PT ;  /* 0x000000ff3100220b */ /* 0x000ff60003f02000 */
[----:B------:R-:W-:Y:S02]  /*4180*/  @!UPT UIADD3 URZ, UPT, UPT, URZ, URZ, URZ ;  /* 0x000000fffffff290 */ /* 0x000fe4000fffe0ff */
.L_x_72:
[----:B------:R-:W1:Y:S01]  /*4190*/  SYNCS.PHASECHK.TRANS64.TRYWAIT P2, [UR4+0x80], R11 ;  /* 0x0000800bff0075a7 */ /* 0x000e620008041104 */
[----:B------:R-:W-:Y:S04]  /*41a0*/  ELECT P4, URZ, PT ;  /* 0x0000000000ff782f */ /* 0x000fe80003880000 */
[----:B------:R-:W-:Y:S11]  /*41b0*/  PLOP3.LUT P4, PT, P0, P4, PT, 0xf2, 0x2f ;  /* 0x00000000002f781c */ /* 0x000ff60000789e72 */
[----:B------:R-:W-:Y:S02]  /*41c0*/  @!UPT UIADD3 URZ, UPT, UPT, URZ, URZ, URZ ;  /* 0x000000fffffff290 */ /* 0x000fe4000fffe0ff */
[----:B------:R-:W-:Y:S05]  /*41d0*/  @!P4 IADD3 R9, P0, PT, R38, 0x780, RZ ;  /* 0x000007802609c810 */ /* 0x000fea0007f1e0ff */
[----:B--2---:R-:W-:Y:S01]  /*41e0*/  @!P4 IMAD.X R3, RZ, RZ, R39, P0 ;  /* 0x000000ffff03c224 */ /* 0x004fe200000e0627 */
[----:B-1----:R-:W-:Y:S07]  /*41f0*/  @!P2 BRA `(.L_x_73) ;  /* 0x0000005c0080a947 */ /* 0x002fee0003800000 */
.L_x_159:
[----:B------:R-:W-:Y:S01]  /*4200*/  @!P4 R2UR UR8, R9 ;  /* 0x000000000908c2ca */ /* 0x000fe200000e0000 */
[----:B------:R-:W-:Y:S01]  /*4210*/  VOTEU.ALL UP3, P4 ;  /* 0x0000000000ff7886 */ /* 0x000fe20002060000 */
[----:B------:R-:W-:Y:S01]  /*4220*/  @!P4 R2UR UR7, R3 ;  /* 0x000000000307c2ca */ /* 0x000fe200000e0000 */
[----:B------:R-:W-:Y:S01]  /*4230*/  VOTEU.ALL UP2, P4 ;  /* 0x0000000000ff7886 */ /* 0x000fe20002040000 */
[----:B------:R-:W-:Y:S01]  /*4240*/  UMOV UR14, 0x0 ;  /* 0x00000000000e7882 */ /* 0x000fe20000000000 */
[----:B------:R-:W-:Y:S01]  /*4250*/  UMOV UR15, 0x10000000 ;  /* 0x10000000000f7882 */ /* 0x000fe20000000000 */
[----:B------:R-:W-:Y:S01]  /*4260*/  @!UP3 UIADD3 UR56, UPT, UPT, UR4, 0x200, URZ ;  /* 0x000002000438b890 */ /* 0x000fe2000fffe0ff */
[----:B-1----:R-:W-:Y:S01]  /*4270*/  @!P4 IMAD.MOV.U32 R0, RZ, RZ, 0x4000 ;  /* 0x00004000ff00c424 */ /* 0x002fe200078e00ff */
[----:B------:R-:W-:Y:S01]  /*4280*/  UMOV UR60, UR36 ;  /* 0x00000024003c7c82 */ /* 0x000fe20008000000 */
[----:B------:R-:W-:Y:S01]  /*4290*/  @!UP3 UIADD3 UR26, UPT, UPT, UR58, 0x20, URZ ;  /* 0x000000203a1ab890 */ /* 0x000fe2000fffe0ff */
[----:B------:R-:W-:Y:S01]  /*42a0*/  @!P4 IADD3 R9, P0, PT, R38, 0x780, RZ ;  /* 0x000007802609c810 */ /* 0x000fe20007f1e0ff */
[----:B------:R-:W-:Y:S02]  /*42b0*/  @!UP3 UIADD3 UR24, UPT, UPT, UR4, 0x1200, URZ ;  /* 0x000012000418b890 */ /* 0x000fe4000fffe0ff */
[----:B------:R-:W-:Y:S01]  /*42c0*/  IMAD.U32 R14, RZ, RZ, UR8 ;  /* 0x00000008ff0e7e24 */ /* 0x000fe2000f8e00ff */
[----:B------:R-:W-:Y:S01]  /*42d0*/  VOTEU.ALL UP1, P4 ;  /* 0x0000000000ff7886 */ /* 0x000fe20002020000 */
[----:B------:R-:W-:Y:S01]  /*42e0*/  IMAD.U32 R15, RZ, RZ, UR7 ;  /* 0x00000007ff0f7e24 */ /* 0x000fe2000f8e00ff */
[----:B------:R-:W-:Y:S01]  /*42f0*/  UMOV UR25, UR57 ;  /* 0x0000003900197c82 */ /* 0x000fe20008000000 */
[----:B------:R-:W-:Y:S01]  /*4300*/  UMOV UR27, UR59 ;  /* 0x0000003b001b7c82 */ /* 0x000fe20008000000 */
[----:B------:R-:W-:Y:S01]  /*4310*/  @!P4 R2UR UR22, R14 ;  /* 0x000000000e16c2ca */ /* 0x000fe200000e0000 */
[----:B------:R-:W-:Y:S01]  /*4320*/  UMOV UR28, UR36 ;  /* 0x00000024001c7c82 */ /* 0x000fe20008000000 */
[----:B------:R-:W-:Y:S01]  /*4330*/  @!P4 R2UR UR23, R15 ;  /* 0x000000000f17c2ca */ /* 0x000fe200000e0000 */
[----:B------:R-:W-:Y:S01]  /*4340*/  @!UP3 UIADD3 UR18, UPT, UPT, UR58, 0x40, URZ ;  /* 0x000000403a12b890 */ /* 0x000fe2000fffe0ff */
[----:B------:R-:W-:Y:S01]  /*4350*/  @!P4 IMAD.X R3, RZ, RZ, R39, P0 ;  /* 0x000000ffff03c224 */ /* 0x000fe200000e0627 */
[----:B------:R-:W-:Y:S01]  /*4360*/  @!UP3 UIADD3 UR16, UPT, UPT, UR4, 0x2200, URZ ;  /* 0x000022000410b890 */ /* 0x000fe2000fffe0ff */
[----:B------:R-:W-:Y:S01]  /*4370*/  VOTEU.ALL UP0, P4 ;  /* 0x0000000000ff7886 */ /* 0x000fe20002000000 */
[----:B------:R-:W-:Y:S01]  /*4380*/  UMOV UR17, UR57 ;  /* 0x0000003900117c82 */ /* 0x000fe20008000000 */
[----:B------:R-:W-:Y:S01]  /*4390*/  UMOV UR19, UR59 ;  /* 0x0000003b00137c82 */ /* 0x000fe20008000000 */
[----:B------:R-:W-:Y:S01]  /*43a0*/  UMOV UR20, UR36 ;  /* 0x0000002400147c82 */ /* 0x000fe20008000000 */
[----:B------:R-:W-:Y:S02]  /*43b0*/  @!UP3 UIADD3 UR10, UPT, UPT, UR58, 0x60, URZ ;  /* 0x000000603a0ab890 */ /* 0x000fe4000fffe0ff */
[----:B------:R-:W-:Y:S03]  /*43c0*/  @!UP3 UIADD3 UR8, UPT, UPT, UR4, 0x3200, URZ ;  /* 0x000032000408b890 */ /* 0x000fe6000fffe0ff */
[----:B------:R1:W-:Y:S01]  /*43d0*/  @!UP2 UTMALDG.3D [UR56], [UR22], desc[UR14] ;  /* 0x00000e381600a5b4 */ /* 0x0003e20008011000 */
[----:B------:R-:W-:Y:S01]  /*43e0*/  UMOV UR9, UR57 ;  /* 0x0000003900097c82 */ /* 0x000fe20008000000 */
[----:B------:R-:W-:Y:S01]  /*43f0*/  UMOV UR11, UR59 ;  /* 0x0000003b000b7c82 */ /* 0x000fe20008000000 */
[----:B------:R-:W-:Y:S01]  /*4400*/  UMOV UR12, UR36 ;  /* 0x00000024000c7c82 */ /* 0x000fe20008000000 */
[----:B------:R-:W-:Y:S01]  /*4410*/  UPRMT UR7, UR37, 0x654, UR57 ;  /* 0x0000065425077896 */ /* 0x000fe20008000039 */
[----:B------:R1:W-:Y:S01]  /*4420*/  @!UP1 UTMALDG.3D [UR24], [UR22], desc[UR14] ;  /* 0x00000e18160095b4 */ /* 0x0003e20008011000 */
[----:B------:R-:W-:Y:S01]  /*4430*/  VOTEU.ALL UP1, P4 ;  /* 0x0000000000ff7886 */ /* 0x000fe20002020000 */
[----:B------:R1:W-:Y:S04]  /*4440*/  @!UP0 UTMALDG.3D [UR16], [UR22], desc[UR14] ;  /* 0x00000e10160085b4 */ /* 0x0003e80008011000 */
[----:B------:R1:W-:Y:S01]  /*4450*/  @!UP1 UTMALDG.3D [UR8], [UR22], desc[UR14] ;  /* 0x00000e08160095b4 */ /* 0x0003e20008011000 */
[----:B------:R1:W-:Y:S01]  /*4460*/  @!P4 SYNCS.ARRIVE.TRANS64.RED.A0TR RZ, [UR4+0x60], R0 ;  /* 0x00006000ffffc9a7 */ /* 0x0003e20008300404 */
[----:B------:R-:W-:Y:S01]  /*4470*/  SYNCS.ARRIVE.TRANS64.RED.A1T0 RZ, [UR7], RZ ;  /* 0x000000ffffff79a7 */ /* 0x000fe20008100407 */
[----:B------:R-:W2:Y:S02]  /*4480*/  SYNCS.PHASECHK.TRANS64.TRYWAIT P2, [UR4+0x88], R11 ;  /* 0x0000880bff0075a7 */ /* 0x000ea40008041104 */
[----:B-12---:R-:W-:Y:S05]  /*4490*/  @!P2 BRA `(.L_x_74) ;  /* 0x0000005800f0a947 */ /* 0x006fea0003800000 */
.L_x_161:
        /* <DEDUP_REMOVED lines=8> */
[----:B------:R-:W-:Y:S01]  /*4520*/  @!UP3 UIADD3 UR48, UPT, UPT, UR4, 0x4200, URZ ;  /* 0x000042000430b890 */ /* 0x000fe2000fffe0ff */
[----:B------:R-:W-:Y:S01]  /*4530*/  @!P4 IADD3 R37, P0, PT, R38, 0x780, RZ ;  /* 0x000007802625c810 */ /* 0x000fe20007f1e0ff */
[----:B------:R-:W-:Y:S01]  /*4540*/  UMOV UR50, UR58 ;  /* 0x0000003a00327c82 */ /* 0x000fe20008000000 */
[----:B------:R-:W-:Y:S01]  /*4550*/  UMOV UR52, UR36 ;  /* 0x0000002400347c82 */ /* 0x000fe20008000000 */
[----:B------:R-:W-:Y:S01]  /*4560*/  @!UP3 UIADD3 UR26, UPT, UPT, UR58, 0x20, URZ ;  /* 0x000000203a1ab890 */ /* 0x000fe2000fffe0ff */
[----:B------:R-:W-:Y:S01]  /*4570*/  IMAD.U32 R14, RZ, RZ, UR8 ;  /* 0x00000008ff0e7e24 */ /* 0x000fe2000f8e00ff */
[----:B------:R-:W-:Y:S01]  /*4580*/  @!UP3 UIADD3 UR24, UPT, UPT, UR4, 0x5200, URZ ;  /* 0x000052000418b890 */ /* 0x000fe2000fffe0ff */
[----:B------:R-:W-:Y:S01]  /*4590*/  IMAD.U32 R15, RZ, RZ, UR7 ;  /* 0x00000007ff0f7e24 */ /* 0x000fe2000f8e00ff */
[----:B------:R-:W-:Y:S01]  /*45a0*/  VOTEU.ALL UP1, P4 ;  /* 0x0000000000ff7886 */ /* 0x000fe20002020000 */
[----:B------:R-:W-:Y:S01]  /*45b0*/  UMOV UR25, UR49 ;  /* 0x0000003100197c82 */ /* 0x000fe20008000000 */
[----:B------:R-:W-:Y:S01]  /*45c0*/  @!P4 R2UR UR22, R14 ;  /* 0x000000000e16c2ca */ /* 0x000fe200000e0000 */
[----:B------:R-:W-:Y:S01]  /*45d0*/  UMOV UR28, UR36 ;  /* 0x00000024001c7c82 */ /* 0x000fe20008000000 */
[----:B------:R-:W-:Y:S01]  /*45e0*/  @!P4 R2UR UR23, R15 ;  /* 0x000000000f17c2ca */ /* 0x000fe200000e0000 */
[----:B------:R-:W-:Y:S01]  /*45f0*/  UMOV UR27, UR51 ;  /* 0x00000033001b7c82 */ /* 0x000fe20008000000 */
        /* <DEDUP_REMOVED lines=8> */
[----:B------:R-:W-:Y:S02]  /*4680*/  @!UP3 UIADD3 UR8, UPT, UPT, UR4, 0x7200, URZ ;  /* 0x000072000408b890 */ /* 0x000fe4000fffe0ff */
        /* <DEDUP_REMOVED lines=13> */
.L_x_163:
[----:B------:R-:W2:Y:S01]  /*4760*/  LDC.64 R16, c[0x0][0xd10] ;  /* 0x00034400ff107b82 */ /* 0x000ea20000000a00 */
[----:B------:R-:W-:Y:S01]  /*4770*/  @!P4 R2UR UR8, R37 ;  /* 0x000000002508c2ca */ /* 0x000fe200000e0000 */
[----:B------:R-:W-:Y:S01]  /*4780*/  VOTEU.ALL UP3, P4 ;  /* 0x0000000000ff7886 */ /* 0x000fe20002060000 */
[----:B------:R-:W-:Y:S01]  /*4790*/  @!P4 R2UR UR7, R20 ;  /* 0x000000001407c2ca */ /* 0x000fe200000e0000 */
[----:B------:R-:W-:Y:S01]  /*47a0*/  VOTEU.ALL UP2, P4 ;  /* 0x0000000000ff7886 */ /* 0x000fe20002040000 */
[----:B------:R-:W-:Y:S03]  /*47b0*/  UMOV UR14, 0x0 ;  /* 0x00000000000e7882 */ /* 0x000fe60000000000 */
[----:B------:R-:W3:Y:S01]  /*47c0*/  LDC.64 R14, c[0x0][0xd18] ;  /* 0x00034600ff0e7b82 */ /* 0x000ee20000000a00 */
[----:B------:R-:W-:Y:S01]  /*47d0*/  @!UP3 UIADD3 UR43, UPT, UPT, UR59, 0x40, URZ ;  /* 0x000000403b2bb890 */ /* 0x000fe2000fffe0ff */
[----:B------:R-:W-:Y:S01]  /*47e0*/  @!P4 IMAD.MOV.U32 R20, RZ, RZ, 0x4000 ;  /* 0x00004000ff14c424 */ /* 0x000fe200078e00ff */
[----:B------:R-:W-:Y:S01]  /*47f0*/  @!UP3 UIADD3 UR40, UPT, UPT, UR4, 0x8200, URZ ;  /* 0x000082000428b890 */ /* 0x000fe2000fffe0ff */
[----:B------:R-:W-:Y:S01]  /*4800*/  @P3 SHF.R.U32.HI R33, RZ, 0x10, R29 ;  /* 0x00000010ff213819 */ /* 0x000fe2000001161d */
[----:B------:R-:W-:Y:S03]  /*4810*/  UMOV UR15, 0x10000000 ;  /* 0x10000000000f7882 */ /* 0x000fe60000000000 */
[----:B-1----:R-:W1:Y:S01]  /*4820*/  @!P1 LDC R0, c[0x0][0xd20] ;  /* 0x00034800ff009b82 */ /* 0x002e620000000800 */
[----:B------:R-:W-:Y:S01]  /*4830*/  UMOV UR42, UR58 ;  /* 0x0000003a002a7c82 */ /* 0x000fe20008000000 */
[----:B------:R-:W-:Y:S01]  /*4840*/  IMAD.U32 R40, RZ, RZ, UR8 ;  /* 0x00000008ff287e24 */ /* 0x000fe2000f8e00ff */
[----:B------:R-:W-:Y:S05]  /*4850*/  UMOV UR44, UR36 ;  /* 0x00000024002c7c82 */ /* 0x000fea0008000000 */
[----:B------:R-:W4:Y:S01]  /*4860*/  @!P1 LDC R3, c[0x0][0xd0c] ;  /* 0x00034300ff039b82 */ /* 0x000f220000000800 */
[----:B------:R-:W-:Y:S01]  /*4870*/  IMAD.U32 R41, RZ, RZ, UR7 ;  /* 0x00000007ff297e24 */ /* 0x000fe2000f8e00ff */
[----:B------:R-:W-:Y:S01]  /*4880*/  @!UP3 UIADD3 UR26, UPT, UPT, UR58, 0x20, URZ ;  /* 0x000000203a1ab890 */ /* 0x000fe2000fffe0ff */
[----:B------:R-:W-:Y:S01]  /*4890*/  @!P4 R2UR UR22, R40 ;  /* 0x000000002816c2ca */ /* 0x000fe200000e0000 */
[----:B------:R-:W-:Y:S01]  /*48a0*/  @!UP3 UIADD3 UR24, UPT, UPT, UR4, 0x9200, URZ ;  /* 0x000092000418b890 */ /* 0x000fe2000fffe0ff */
[----:B------:R-:W-:Y:S01]  /*48b0*/  VIADD R35, R35, 0x1 ;  /* 0x0000000123237836 */ /* 0x000fe20000000000 */
[----:B------:R-:W-:Y:S01]  /*48c0*/  @!P4 R2UR UR23, R41 ;  /* 0x000000002917c2ca */ /* 0x000fe200000e0000 */
[----:B------:R-:W-:Y:S01]  /*48d0*/  VOTEU.ALL UP1, P4 ;  /* 0x0000000000ff7886 */ /* 0x000fe20002020000 */
[----:B------:R-:W-:Y:S01]  /*48e0*/  UMOV UR25, UR41 ;  /* 0x0000002900197c82 */ /* 0x000fe20008000000 */
[----:B------:R-:W-:Y:S01]  /*48f0*/  UMOV UR28, UR36 ;  /* 0x00000024001c7c82 */ /* 0x000fe20008000000 */
[----:B------:R-:W-:Y:S01]  /*4900*/  UMOV UR27, UR43 ;  /* 0x0000002b001b7c82 */ /* 0x000fe20008000000 */
[----:B------:R-:W-:Y:S02]  /*4910*/  @!UP3 UIADD3 UR18, UPT, UPT, UR58, 0x40, URZ ;  /* 0x000000403a12b890 */ /* 0x000fe4000fffe0ff */
[----:B------:R-:W-:Y:S01]  /*4920*/  @!UP3 UIADD3 UR16, UPT, UPT, UR4, 0xa200, URZ ;  /* 0x0000a2000410b890 */ /* 0x000fe2000fffe0ff */
[----:B------:R-:W-:Y:S01]  /*4930*/  VOTEU.ALL UP0, P4 ;  /* 0x0000000000ff7886 */ /* 0x000fe20002000000 */
[----:B------:R-:W-:Y:S01]  /*4940*/  UMOV UR17, UR41 ;  /* 0x0000002900117c82 */ /* 0x000fe20008000000 */
[----:B------:R-:W-:Y:S01]  /*4950*/  UMOV UR20, UR36 ;  /* 0x0000002400147c82 */ /* 0x000fe20008000000 */
[----:B------:R-:W-:Y:S02]  /*4960*/  UMOV UR19, UR43 ;  /* 0x0000002b00137c82 */ /* 0x000fe40008000000 */
[----:B------:R1:W-:Y:S01]  /*4970*/  @!UP2 UTMALDG.3D [UR40], [UR22], desc[UR14] ;  /* 0x00000e281600a5b4 */ /* 0x0003e20008011000 */
[----:B------:R-:W-:Y:S02]  /*4980*/  @!UP3 UIADD3 UR10, UPT, UPT, UR58, 0x60, URZ ;  /* 0x000000603a0ab890 */ /* 0x000fe4000fffe0ff */
[----:B------:R-:W-:Y:S01]  /*4990*/  @!UP3 UIADD3 UR8, UPT, UPT, UR4, 0xb200, URZ ;  /* 0x0000b2000408b890 */ /* 0x000fe2000fffe0ff */
[----:B------:R-:W-:Y:S01]  /*49a0*/  UMOV UR9, UR41 ;  /* 0x0000002900097c82 */ /* 0x000fe20008000000 */
[----:B------:R-:W-:Y:S01]  /*49b0*/  UMOV UR12, UR36 ;  /* 0x00000024000c7c82 */ /* 0x000fe20008000000 */
[----:B------:R-:W-:Y:S01]  /*49c0*/  UMOV UR11, UR43 ;  /* 0x0000002b000b7c82 */ /* 0x000fe20008000000 */
[----:B------:R1:W-:Y:S01]  /*49d0*/  @!UP1 UTMALDG.3D [UR24], [UR22], desc[UR14] ;  /* 0x00000e18160095b4 */ /* 0x0003e20008011000 */
[----:B------:R-:W-:Y:S01]  /*49e0*/  VOTEU.ALL UP1, P4 ;  /* 0x0000000000ff7886 */ /* 0x000fe20002020000 */
[----:B------:R-:W-:Y:S01]  /*49f0*/  UPRMT UR7, UR37, 0x654, UR41 ;  /* 0x0000065425077896 */ /* 0x000fe20008000029 */
[----:B--2---:R-:W-:Y:S01]  /*4a00*/  @!P1 IMAD.HI.U32 R12, R13, R16, RZ ;  /* 0x000000100d0c9227 */ /* 0x004fe200078e00ff */
[----:B---3--:R-:W-:Y:S02]  /*4a10*/  @!P1 ISETP.NE.AND P0, PT, R14, 0x1, PT ;  /* 0x000000010e00980c */ /* 0x008fe40003f05270 */
[----:B----4-:R-:W-:Y:S01]  /*4a20*/  @!P1 ISETP.NE.AND P2, PT, R3, 0x1, PT ;  /* 0x000000010300980c */ /* 0x010fe20003f45270 */
[C---:B------:R-:W-:Y:S01]  /*4a30*/  @!P1 IMAD.HI.U32 R9, R10.reuse, R15, RZ ;  /* 0x0000000f0a099227 */ /* 0x040fe200078e00ff */
[----:B------:R2:W-:Y:S02]  /*4a40*/  @!UP0 UTMALDG.3D [UR16], [UR22], desc[UR14] ;  /* 0x00000e10160085b4 */ /* 0x0005e40008011000 */
[----:B------:R-:W-:Y:S02]  /*4a50*/  @!P1 SHF.R.U32.HI R12, RZ, R17, R12 ;  /* 0x00000011ff0c9219 */ /* 0x000fe4000001160c */
[----:B-1----:R-:W-:Y:S02]  /*4a60*/  @!P1 SHF.R.U32.HI R9, RZ, R0, R9 ;  /* 0x00000000ff099219 */ /* 0x002fe40000011609 */
[----:B------:R-:W-:Y:S01]  /*4a70*/  @!P1 SEL R12, R13, R12, !P2 ;  /* 0x0000000c0d0c9207 */ /* 0x000fe20005000000 */
[----:B------:R2:W-:Y:S01]  /*4a80*/  @!UP1 UTMALDG.3D [UR8], [UR22], desc[UR14] ;  /* 0x00000e08160095b4 */ /* 0x0005e20008011000 */
[----:B------:R2:W-:Y:S01]  /*4a90*/  @!P4 SYNCS.ARRIVE.TRANS64.RED.A0TR RZ, [UR4+0x70], R20 ;  /* 0x00007014ffffc9a7 */ /* 0x0005e20008300404 */
[----:B------:R-:W-:Y:S05]  /*4aa0*/  @!P1 SEL R9, R10, R9, !P0 ;  /* 0x000000090a099207 */ /* 0x000fea0004000000 */
[----:B------:R-:W-:Y:S02]  /*4ab0*/  @!P1 IMAD.IADD R0, R9, 0x1, -R12 ;  /* 0x0000000109009824 */ /* 0x000fe400078e0a0c */
[----:B------:R-:W-:Y:S02]  /*4ac0*/  @!P1 IMAD.IADD R9, R12, 0x1, -R9 ;  /* 0x000000010c099824 */ /* 0x000fe400078e0a09 */
[----:B------:R-:W-:Y:S02]  /*4ad0*/  @!P1 IMAD R13, R0, R3, R13 ;  /* 0x00000003000d9224 */ /* 0x000fe400078e020d */
[----:B------:R-:W-:Y:S01]  /*4ae0*/  @!P1 IMAD R10, R9, R14, R10 ;  /* 0x0000000e090a9224 */ /* 0x000fe200078e020a */
[----:B------:R-:W-:Y:S01]  /*4af0*/  SYNCS.ARRIVE.TRANS64.RED.A1T0 RZ, [UR7], RZ ;  /* 0x000000ffffff79a7 */ /* 0x000fe20008100407 */
[----:B------:R-:W1:Y:S02]  /*4b00*/  SYNCS.PHASECHK.TRANS64.TRYWAIT P5, [UR4+0x98], R11 ;  /* 0x0000980bff0075a7 */ /* 0x000e6400080a1104 */
[----:B-12---:R-:W-:Y:S05]  /*4b10*/  @!P5 BRA `(.L_x_76) ;  /* 0x000000540080d947 */ /* 0x006fea0003800000 */
.L_x_165:
[----:B------:R-:W-:Y:S01]  /*4b20*/  @!P4 IADD3 R3, P0, PT, R38, 0x780, RZ ;  /* 0x000007802603c810 */ /* 0x000fe20007f1e0ff */
[----:B------:R-:W-:Y:S01]  /*4b30*/  VOTEU.ALL UP2, P4 ;  /* 0x0000000000ff7886 */ /* 0x000fe20002040000 */
[----:B------:R-:W-:Y:S01]  /*4b40*/  UMOV UR14, 0x0 ;  /* 0x00000000000e7882 */ /* 0x000fe20000000000 */
[----:B------:R-:W-:Y:S01]  /*4b50*/  UMOV UR15, 0x10000000 ;  /* 0x10000000000f7882 */ /* 0x000fe20000000000 */
[----:B------:R-:W-:Y:S01]  /*4b60*/  @!P4 R2UR UR8, R3 ;  /* 0x000000000308c2ca */ /* 0x000fe200000e0000 */
[----:B-1----:R-:W-:Y:S01]  /*4b70*/  @!P4 IMAD.X R0, RZ, RZ, R39, P0 ;  /* 0x000000ffff00c224 */ /* 0x002fe200000e0627 */
[----:B------:R-:W-:Y:S01]  /*4b80*/  UMOV UR34, UR58 ;  /* 0x0000003a00227c82 */ /* 0x000fe20008000000 */
[----:B------:R-:W-:Y:S01]  /*4b90*/  VOTEU.ALL UP1, P4 ;  /* 0x0000000000ff7886 */ /* 0x000fe20002020000 */
[----:B------:R-:W-:Y:S01]  /*4ba0*/  UMOV UR12, UR36 ;  /* 0x00000024000c7c82 */ /* 0x000fe20008000000 */
[----:B------:R-:W-:Y:S01]  /*4bb0*/  VOTEU.ALL UP3, P4 ;  /* 0x0000000000ff7886 */ /* 0x000fe20002060000 */
[----:B------:R-:W-:Y:S01]  /*4bc0*/  @!P4 R2UR UR7, R0 ;  /* 0x000000000007c2ca */ /* 0x000fe200000e0000 */
[----:B------:R-:W-:Y:S01]  /*4bd0*/  VOTEU.ALL UP0, P4 ;  /* 0x0000000000ff7886 */ /* 0x000fe20002000000 */
[----:B------:R-:W-:Y:S01]  /*4be0*/  UMOV UR28, UR36 ;  /* 0x00000024001c7c82 */ /* 0x000fe20008000000 */
[----:B------:R-:W-:Y:S01]  /*4bf0*/  UMOV UR20, UR36 ;  /* 0x0000002400147c82 */ /* 0x000fe20008000000 */
[----:B------:R-:W-:Y:S01]  /*4c00*/  @!UP3 UIADD3 UR33, UPT, UPT, UR4, 0x78, URZ ;  /* 0x000000780421b890 */ /* 0x000fe2000fffe0ff */
[----:B------:R-:W-:Y:S01]  /*4c10*/  IMAD.IADD R0, R13, 0x1, R92 ;  /* 0x000000010d007824 */ /* 0x000fe200078e025c */
[----:B------:R-:W-:Y:S01]  /*4c20*/  @!UP3 UIADD3 UR35, UPT, UPT, UR59, 0x60, URZ ;  /* 0x000000603b23b890 */ /* 0x000fe2000fffe0ff */
[----:B------:R-:W-:Y:S01]  /*4c30*/  IMAD.U32 R14, RZ, RZ, UR8 ;  /* 0x00000008ff0e7e24 */ /* 0x000fe2000f8e00ff */
[----:B------:R-:W-:Y:S01]  /*4c40*/  @!UP3 UIADD3 UR32, UPT, UPT, UR4, 0xc200, URZ ;  /* 0x0000c2000420b890 */ /* 0x000fe2000fffe0ff */
[----:B------:R-:W-:Y:S01]  /*4c50*/  ISETP.NE.AND P0, PT, R35, 0x2, PT ;  /* 0x000000022300780c */ /* 0x000fe20003f05270 */
[----:B------:R-:W-:Y:S01]  /*4c60*/  @!UP3 UIADD3 UR10, UPT, UPT, UR58, 0x20, URZ ;  /* 0x000000203a0ab890 */ /* 0x000fe2000fffe0ff */
[----:B------:R-:W-:Y:S01]  /*4c70*/  LOP3.LUT R36, R36, 0x1, RZ, 0x3c, !PT ;  /* 0x0000000124247812 */ /* 0x000fe200078e3cff */
[----:B------:R-:W-:Y:S01]  /*4c80*/  @!UP3 UIADD3 UR8, UPT, UPT, UR4, 0xd200, URZ ;  /* 0x0000d2000408b890 */ /* 0x000fe2000fffe0ff */
[----:B------:R-:W-:Y:S01]  /*4c90*/  IMAD.U32 R15, RZ, RZ, UR7 ;  /* 0x00000007ff0f7e24 */ /* 0x000fe2000f8e00ff */
[----:B------:R-:W-:Y:S01]  /*4ca0*/  @!P4 R2UR UR22, R14 ;  /* 0x000000000e16c2ca */ /* 0x000fe200000e0000 */
[----:B------:R-:W-:Y:S01]  /*4cb0*/  UMOV UR9, UR33 ;  /* 0x0000002100097c82 */ /* 0x000fe20008000000 */
[----:B------:R-:W-:Y:S01]  /*4cc0*/  UMOV UR11, UR35 ;  /* 0x00000023000b7c82 */ /* 0x000fe20008000000 */
[----:B------:R-:W-:Y:S01]  /*4cd0*/  @!UP3 UIADD3 UR26, UPT, UPT, UR58, 0x40, URZ ;  /* 0x000000403a1ab890 */ /* 0x000fe2000fffe0ff */
[----:B------:R-:W-:Y:S01]  /*4ce0*/  @!P4 R2UR UR23, R15 ;  /* 0x000000000f17c2ca */ /* 0x000fe200000e0000 */
[----:B------:R-:W-:Y:S01]  /*4cf0*/  @!UP3 UIADD3 UR24, UPT, UPT, UR4, 0xe200, URZ ;  /* 0x0000e2000418b890 */ /* 0x000fe2000fffe0ff */
[----:B------:R-:W-:Y:S01]  /*4d00*/  SEL R3, RZ, 0x1, P0 ;  /* 0x00000001ff037807 */ /* 0x000fe20000000000 */
[----:B------:R-:W-:Y:S01]  /*4d10*/  UMOV UR25, UR33 ;  /* 0x0000002100197c82 */ /* 0x000fe20008000000 */
[----:B------:R-:W-:Y:S01]  /*4d20*/  UMOV UR27, UR35 ;  /* 0x00000023001b7c82 */ /* 0x000fe20008000000 */
[----:B------:R-:W-:Y:S01]  /*4d30*/  @!UP3 UIADD3 UR18, UPT, UPT, UR58, 0x60, URZ ;  /* 0x000000603a12b890 */ /* 0x000fe2000fffe0ff */
[----:B------:R-:W-:Y:S01]  /*4d40*/  LOP3.LUT R34, R34, R3, RZ, 0x3c, !PT ;  /* 0x0000000322227212 */ /* 0x000fe200078e3cff */
[----:B------:R-:W-:Y:S01]  /*4d50*/  @!UP3 UIADD3 UR16, UPT, UPT, UR4, 0xf200, URZ ;  /* 0x0000f2000410b890 */ /* 0x000fe2000fffe0ff */
[----:B------:R-:W-:Y:S01]  /*4d60*/  IMAD.IADD R20, R10, 0x1, R81 ;  /* 0x000000010a147824 */ /* 0x000fe200078e0251 */
[----:B------:R-:W-:Y:S01]  /*4d70*/  UMOV UR17, UR33 ;  /* 0x0000002100117c82 */ /* 0x000fe20008000000 */
[----:B------:R-:W-:Y:S01]  /*4d80*/  UMOV UR19, UR35 ;  /* 0x0000002300137c82 */ /* 0x000fe20008000000 */
[----:B------:R-:W-:Y:S02]  /*4d90*/  SEL R35, R35, RZ, P0 ;  /* 0x000000ff23237207 */ /* 0x000fe40000000000 */
[----:B------:R1:W-:Y:S01]  /*4da0*/  @!UP2 UTMALDG.3D [UR32], [UR22], desc[UR14] ;  /* 0x00000e201600a5b4 */ /* 0x0003e20008011000 */
[----:B------:R2:W-:Y:S01]  /*4db0*/  @!UP1 UTMALDG.3D [UR8], [UR22], desc[UR14] ;  /* 0x00000e08160095b4 */ /* 0x0005e20008011000 */
[----:B------:R-:W-:Y:S01]  /*4dc0*/  VOTEU.ALL UP1, P4 ;  /* 0x0000000000ff7886 */ /* 0x000fe20002020000 */
[----:B------:R4:W-:Y:S04]  /*4dd0*/  @!UP0 UTMALDG.3D [UR24], [UR22], desc[UR14] ;  /* 0x00000e18160085b4 */ /* 0x0009e80008011000 */
[----:B------:R4:W-:Y:S01]  /*4de0*/  @!UP1 UTMALDG.3D [UR16], [UR22], desc[UR14] ;  /* 0x00000e10160095b4 */ /* 0x0009e20008011000 */
[----:B------:R4:W-:Y:S01]  /*4df0*/  @!P4 SYNCS.ARRIVE.TRANS64.RED.A0TR RZ, [UR4+0x78], R32 ;  /* 0x00007820ffffc9a7 */ /* 0x0009e20008300404 */
[----:B------:R-:W-:Y:S01]  /*4e00*/  UPLOP3.LUT UP1, UPT, UPT, UPT, UPT, 0x80, 0x8 ;  /* 0x000000000008789c */ /* 0x000fe20003f2f070 */
[----:B-1----:R-:W-:Y:S01]  /*4e10*/  @P3 R2UR UR36, R33 ;  /* 0x00000000212432ca */ /* 0x002fe200000e0000 */
[----:B------:R-:W-:Y:S01]  /*4e20*/  SYNCS.ARRIVE.TRANS64.RED.A1T0 RZ, [UR5], RZ ;  /* 0x000000ffffff79a7 */ /* 0x000fe20008100405 */
[----:B--2---:R-:W-:Y:S01]  /*4e30*/  R2UR UR11, R0 ;  /* 0x00000000000b72ca */ /* 0x004fe200000e0000 */
[----:B------:R-:W-:Y:S03]  /*4e40*/  @!UPT UIADD3 URZ, UPT, UPT, URZ, URZ, URZ ;  /* 0x000000fffffff290 */ /* 0x000fe6000fffe0ff */
[----:B------:R-:W-:Y:S11]  /*4e50*/  @P3 BRA `(.L_x_77) ;  /* 0xffffffec004c3947 */ /* 0x000ff6000383ffff */
[----:B------:R-:W-:-:S04]  /*4e60*/  SHF.L.U32 R3, R36, 0x1f, RZ ;  /* 0x0000001f24037819 */ /* 0x000fc800000006ff */
[----:B------:R-:W1:Y:S02]  /*4e70*/  SYNCS.PHASECHK.TRANS64.TRYWAIT P0, [UR4+0x80], R3 ;  /* 0x00008003ff0075a7 */ /* 0x000e640008001104 */
[----:B-1----:R-:W-:Y:S05]  /*4e80*/  @!P0 BRA `(.L_x_78) ;  /* 0x0000005000bc8947 */ /* 0x002fea0003800000 */
.L_x_167:
[----:B------:R-:W2:Y:S02]  /*4e90*/  SYNCS.PHASECHK.TRANS64.TRYWAIT P0, [UR4+0x88], R3 ;  /* 0x00008803ff0075a7 */ /* 0x000ea40008001104 */
[----:B--2---:R-:W-:Y:S05]  /*4ea0*/  @!P0 BRA `(.L_x_79) ;  /* 0x0000005000cc8947 */ /* 0x004fea0003800000 */
.L_x_169:
[----:B------:R-:W2:Y:S02]  /*4eb0*/  SYNCS.PHASECHK.TRANS64.TRYWAIT P0, [UR4+0x90], R3 ;  /* 0x00009003ff0075a7 */ /* 0x000ea40008001104 */
[----:B--2---:R-:W-:Y:S05]  /*4ec0*/  @!P0 BRA `(.L_x_80) ;  /* 0x0000005000dc8947 */ /* 0x004fea0003800000 */
.L_x_171:
[----:B-1----:R-:W-:-:S07]  /*4ed0*/  MOV R0, UR4 ;  /* 0x0000000400007c02 */ /* 0x002fce0008000f00 */
.L_x_81:
[----:B-1----:R-:W-:-:S04]  /*4ee0*/  SHF.L.U32 R3, R36, 0x1f, RZ ;  /* 0x0000001f24037819 */ /* 0x002fc800000006ff */
[----:B------:R1:W2:Y:S03]  /*4ef0*/  SYNCS.PHASECHK.TRANS64.TRYWAIT P0, [R0+URZ+0x98], R3 ;  /* 0x00009803000075a7 */ /* 0x0002a600080011ff */
[----:B--2---:R-:W-:Y:S05]  /*4f00*/  @!P0 NANOSLEEP.SYNCS 0x989680 ;  /* 0x009896800000895d */ /* 0x004fea0003900000 */
[----:B------:R-:W2:Y:S02]  /*4f10*/  @!P0 SYNCS.PHASECHK.TRANS64 P0, [R0+URZ+0x98], R3 ;  /* 0x00009803000085a7 */ /* 0x000ea400080010ff */
[----:B--2-4-:R-:W-:Y:S05]  /*4f20*/  @P0 EXIT ;  /* 0x000000000000094d */ /* 0x014fea0003800000 */
[----:B------:R-:W-:Y:S05]  /*4f30*/  BRA `(.L_x_81) ;  /* 0xfffffffc00e87947 */ /* 0x000fea000383ffff */
.L_x_66:
[----:B------:R-:W-:-:S06]  /*4f40*/  UISETP.GE.AND UP0, UPT, UR8, 0x4, UPT ;  /* 0x000000040800788c */ /* 0x000fcc000bf06270 */
[----:B------:R-:W-:-:S13]  /*4f50*/  PLOP3.LUT P0, PT, PT, PT, UP0, 0x80, 0x8 ;  /* 0x000000000008781c */ /* 0x000fda0003f0f008 */
[----:B------:R-:W-:Y:S05]  /*4f60*/  @!P0 EXIT ;  /* 0x000000000000894d */ /* 0x000fea0003800000 */
[----:B------:R-:W-:Y:S01]  /*4f70*/  BAR.SYNC.DEFER_BLOCKING 0x6, 0xa0 ;  /* 0x0182800000007b1d */ /* 0x000fe20000010000 */
[C---:B------:R-:W-:Y:S01]  /*4f80*/  IMAD.SHL.U32 R4, R107.reuse, 0x4, RZ ;  /* 0x000000046b047824 */ /* 0x040fe200078e00ff */
[C---:B------:R-:W-:Y:S01]  /*4f90*/  R2P PR, R107.reuse, 0x18 ;  /* 0x000000186b007804 */ /* 0x040fe20000000000 */
[C---:B------:R-:W-:Y:S02]  /*4fa0*/  IMAD.SHL.U32 R101, R107.reuse, 0x80, RZ ;  /* 0x000000806b657824 */ /* 0x040fe400078e00ff */
[----:B------:R-:W-:Y:S01]  /*4fb0*/  HFMA2 R106, -RZ, RZ, 0, 9.5367431640625e-06 ;  /* 0x000000a0ff6a7431 */ /* 0x000fe200000001ff */
[----:B------:R-:W-:Y:S01]  /*4fc0*/  SHF.L.U32 R45, R107, 0x10, RZ ;  /* 0x000000106b2d7819 */ /* 0x000fe200000006ff */
[----:B------:R-:W-:Y:S01]  /*4fd0*/  UMOV UR46, 0x400 ;  /* 0x00000400002e7882 */ /* 0x000fe20000000000 */
[----:B------:R-:W1:Y:S01]  /*4fe0*/  LDC R97, c[0x0][0x370] ;  /* 0x0000dc00ff617b82 */ /* 0x000e620000000800 */
[----:B------:R-:W-:Y:S01]  /*4ff0*/  ULEA UR46, UR37, UR46, 0x18 ;  /* 0x0000002e252e7291 */ /* 0x000fe2000f8ec0ff */
[----:B------:R-:W-:Y:S01]  /*5000*/  LOP3.LUT R101, R101, 0x307c, R4, 0xc8, !PT ;  /* 0x0000307c65657812 */ /* 0x000fe200078ec804 */
[----:B------:R-:W-:Y:S01]  /*5010*/  HFMA2 R111, -RZ, RZ, 0, 0 ;  /* 0x00000000ff6f7431 */ /* 0x000fe200000001ff */
[----:B------:R-:W-:Y:S01]  /*5020*/  LOP3.LUT R45, R45, 0x600000, RZ, 0xc0, !PT ;  /* 0x006000002d2d7812 */ /* 0x000fe200078ec0ff */
[----:B------:R-:W-:Y:S01]  /*5030*/  UIADD3 UR4, UPT, UPT, UR46, 0x200, URZ ;  /* 0x000002002e047890 */ /* 0x000fe2000fffe0ff */
[----:B------:R-:W-:Y:S01]  /*5040*/  LOP3.LUT R107, R107, 0x60, RZ, 0xc0, !PT ;  /* 0x000000606b6b7812 */ /* 0x000fe200078ec0ff */
[----:B------:R-:W-:Y:S01]  /*5050*/  VIADD R95, R101, UR46 ;  /* 0x0000002e655f7c36 */ /* 0x000fe20008000000 */
[----:B------:R-:W2:Y:S01]  /*5060*/  LDC R42, c[0x0][0xd0c] ;  /* 0x00034300ff2a7b82 */ /* 0x000ea20000000800 */
[----:B------:R-:W-:Y:S01]  /*5070*/  IMAD.MOV.U32 R105, RZ, RZ, 0x1 ;  /* 0x00000001ff697424 */ /* 0x000fe200078e00ff */
[----:B------:R-:W-:Y:S01]  /*5080*/  MOV R44, RZ ;  /* 0x000000ff002c7202 */ /* 0x000fe20000000f00 */
[C---:B------:R-:W-:Y:S01]  /*5090*/  VIADD R3, R95.reuse, 0x200 ;  /* 0x000002005f037836 */ /* 0x040fe20000000000 */
[----:B------:R-:W-:Y:S01]  /*50a0*/  IADD3 R99, PT, PT, R95, 0x340, RZ ;  /* 0x000003405f637810 */ /* 0x000fe20007ffe0ff */
[----:B------:R-:W-:Y:S01]  /*50b0*/  IMAD.MOV.U32 R104, RZ, RZ, RZ ;  /* 0x000000ffff687224 */ /* 0x000fe200078e00ff */
[----:B------:R-:W-:Y:S01]  /*50c0*/  SEL R106, R106, 0x60, !P3 ;  /* 0x000000606a6a7807 */ /* 0x000fe20005800000 */
[----:B------:R-:W-:Y:S01]  /*50d0*/  @P4 VIADD R99, R3, 0xc0 ;  /* 0x000000c003634836 */ /* 0x000fe20000000000 */
[----:B------:R-:W4:Y:S01]  /*50e0*/  LDC R94, c[0x0][0xd20] ;  /* 0x00034800ff5e7b82 */ /* 0x000f220000000800 */
[----:B------:R-:W3:Y:S01]  /*50f0*/  LDS R0, [UR46+0x140] ;  /* 0x0001402eff007984 */ /* 0x000ee20008000800 */
[----:B------:R-:W-:Y:S01]  /*5100*/  IMAD.MOV.U32 R103, RZ, RZ, RZ ;  /* 0x000000ffff677224 */ /* 0x000fe200078e00ff */
[----:B------:R-:W-:Y:S01]  /*5110*/  MOV R100, UR4 ;  /* 0x0000000400647c02 */ /* 0x000fe20008000f00 */
[----:B------:R-:W1:Y:S04]  /*5120*/  LDCU.64 UR50, c[0x0][0x348] ;  /* 0x00006900ff3277ac */ /* 0x000e680008000a00 */
[----:B------:R-:W1:Y:S01]  /*5130*/  LDC R40, c[0x0][0xd30] ;  /* 0x00034c00ff287b82 */ /* 0x000e620000000800 */
[----:B------:R-:W1:Y:S01]  /*5140*/  LDCU.64 UR44, c[0x0][0xa88] ;  /* 0x00015100ff2c77ac */ /* 0x000e620008000a00 */
[----:B------:R-:W-:Y:S01]  /*5150*/  UMOV UR47, URZ ;  /* 0x000000ff002f7c82 */ /* 0x000fe20008000000 */
[----:B------:R-:W-:-:S05]  /*5160*/  UMOV UR48, URZ ;  /* 0x000000ff00307c82 */ /* 0x000fca0008000000 */
[----:B------:R-:W1:Y:S08]  /*5170*/  LDC.64 R86, c[0x0][0xa88] ;  /* 0x0002a200ff567b82 */ /* 0x000e700000000a00 */
[----:B------:R-:W1:Y:S08]  /*5180*/  LDC.64 R90, c[0x0][0xd10] ;  /* 0x00034400ff5a7b82 */ /* 0x000e700000000a00 */
[----:B------:R-:W1:Y:S08]  /*5190*/  LDC.64 R38, c[0x0][0xd18] ;  /* 0x00034600ff267b82 */ /* 0x000e700000000a00 */
[----:B------:R-:W1:Y:S01]  /*51a0*/  LDC.64 R36, c[0x0][0xd28] ;  /* 0x00034a00ff247b82 */ /* 0x000e620000000a00 */
[----:B---3--:R-:W-:-:S07]  /*51b0*/  IMAD.IADD R45, R0, 0x1, R45 ;  /* 0x00000001002d7824 */ /* 0x008fce00078e022d */
[----:B------:R-:W3:Y:S08]  /*51c0*/  LDC.64 R88, c[0x0][0xa90] ;  /* 0x0002a400ff587b82 */ /* 0x000ef00000000a00 */
[----:B------:R-:W1:Y:S08]  /*51d0*/  LDC.64 R84, c[0x0][0xab0] ;  /* 0x0002ac00ff547b82 */ /* 0x000e700000000a00 */
[----:B------:R-:W1:Y:S08]  /*51e0*/  LDC.64 R82, c[0x0][0xaa8] ;  /* 0x0002aa00ff527b82 */ /* 0x000e700000000a00 */
[----:B--2-4-:R-:W1:Y:S02]  /*51f0*/  LDC R96, c[0x0][0x374] ;  /* 0x0000dd00ff607b82 */ /* 0x014e640000000800 */
.L_x_125:
[----:B------:R-:W-:Y:S02]  /*5200*/  LEA R0, R111, UR46, 0x3 ;  /* 0x0000002e6f007c11 */ /* 0x000fe4000f8e18ff */
[----:B------:R-:W-:Y:S02]  /*5210*/  SHF.L.U32 R3, R103, 0x1f, RZ ;  /* 0x0000001f67037819 */ /* 0x000fe400000006ff */
[----:B------:R-:W-:Y:S02]  /*5220*/  LEA R16, R111, UR46, 0x4 ;  /* 0x0000002e6f107c11 */ /* 0x000fe4000f8e20ff */
[----:B--2---:R-:W2:Y:S02]  /*5230*/  SYNCS.PHASECHK.TRANS64.TRYWAIT P0, [R0+URZ+0xb0], R3 ;  /* 0x0000b003000075a7 */ /* 0x004ea400080011ff */
[----:B--2---:R-:W-:Y:S05]  /*5240*/  @!P0 BRA `(.L_x_82) ;  /* 0x0000005000148947 */ /* 0x004fea0003800000 */
.L_x_172:
[----:B------:R-:W4:Y:S01]  /*5250*/  LDC.64 R14, c[0x0][0xd10] ;  /* 0x00034400ff0e7b82 */ /* 0x000f220000000a00 */
[----:B------:R-:W3:Y:S01]  /*5260*/  LDS.128 R16, [R16+0x120] ;  /* 0x0001200010107984 */ /* 0x000ee20000000c00 */
[----:B-1----:R-:W-:Y:S01]  /*5270*/  ISETP.NE.AND P1, PT, R40, 0x1, PT ;  /* 0x000000012800780c */ /* 0x002fe20003f25270 */
[----:B--2---:R-:W-:Y:S01]  /*5280*/  VIADD R0, R0, 0xc0 ;  /* 0x000000c000007836 */ /* 0x004fe20000000000 */
[----:B------:R-:W-:Y:S04]  /*5290*/  ISETP.GE.AND P0, PT, R2, 0x1, PT ;  /* 0x000000010200780c */ /* 0x000fe80003f06270 */
[----:B------:R-:W1:Y:S01]  /*52a0*/  LDC.64 R12, c[0x0][0xd18] ;  /* 0x00034600ff0c7b82 */ /* 0x000e620000000a00 */
[----:B------:R-:W-:Y:S01]  /*52b0*/  PRMT R0, RZ, 0x654, R0 ;  /* 0x00000654ff007816 */ /* 0x000fe20000000000 */
[----:B------:R-:W-:Y:S01]  /*52c0*/  @!PT LDS RZ, [RZ] ;  /* 0x00000000fffff984 */ /* 0x000fe20000000800 */
[----:B------:R-:W-:Y:S01]  /*52d0*/  @!PT LDS RZ, [RZ] ;  /* 0x00000000fffff984 */ /* 0x000fe20000000800 */
[----:B------:R-:W-:Y:S01]  /*52e0*/  @!PT LDS RZ, [RZ] ;  /* 0x00000000fffff984 */ /* 0x000fe20000000800 */
[----:B------:R-:W-:Y:S01]  /*52f0*/  @!PT LDS RZ, [RZ] ;  /* 0x00000000fffff984 */ /* 0x000fe20000000800 */
[----:B------:R2:W-:Y:S06]  /*5300*/  MEMBAR.ALL.CTA ;  /* 0x0000000000007992 */ /* 0x0005ec0000008000 */
[----:B--2---:R-:W2:Y:S01]  /*5310*/  FENCE.VIEW.ASYNC.S ;  /* 0x00000000000073c6 */ /* 0x004ea20000000000 */
[----:B------:R-:W1:Y:S08]  /*5320*/  @!P1 LDC R11, c[0x0][0xd20] ;  /* 0x00034800ff0b9b82 */ /* 0x000e700000000800 */
[----:B------:R-:W1:Y:S01]  /*5330*/  @!P1 LDC R10, c[0x0][0xd0c] ;  /* 0x00034300ff0a9b82 */ /* 0x000e620000000800 */
[----:B--2---:R2:W-:Y:S01]  /*5340*/  SYNCS.ARRIVE.TRANS64.RED.A1T0 RZ, [R0+URZ], RZ ;  /* 0x000000ff00ff79a7 */ /* 0x0045e200081004ff */
[----:B---3--:R-:W-:Y:S04]  /*5350*/  LOP3.LUT P4, RZ, R18, 0x1, RZ, 0xc0, !PT ;  /* 0x0000000112ff7812 */ /* 0x008fe8000788c0ff */
[----:B------:R-:W-:Y:S09]  /*5360*/  P2R R108, PR, RZ, 0x10 ;  /* 0x00000010ff6c7803 */ /* 0x000ff20000000000 */
[----:B------:R-:W-:Y:S02]  /*5370*/  @P4 MOV R43, R16 ;  /* 0x00000010002b4202 */ /* 0x000fe40000000f00 */
[----:B------:R-:W-:Y:S01]  /*5380*/  @P4 LOP3.LUT R41, R17, 0xffff, RZ, 0xc0, !PT ;  /* 0x0000ffff11294812 */ /* 0x000fe200078ec0ff */
[----:B--2-4-:R-:W-:Y:S06]  /*5390*/  @!P0 BRA `(.L_x_83) ;  /* 0x0000000000a48947 */ /* 0x014fec0003800000 */
[----:B------:R-:W-:Y:S01]  /*53a0*/  IMAD.HI.U32 R21, R96, R39, RZ ;  /* 0x0000002760157227 */ /* 0x000fe200078e00ff */
[----:B------:R-:W-:Y:S02]  /*53b0*/  ISETP.NE.AND P0, PT, R38, 0x1, PT ;  /* 0x000000012600780c */ /* 0x000fe40003f05270 */
[----:B------:R-:W-:Y:S01]  /*53c0*/  ISETP.NE.AND P2, PT, R2, 0x1, PT ;  /* 0x000000010200780c */ /* 0x000fe20003f45270 */
[----:B------:R-:W-:Y:S01]  /*53d0*/  IMAD.HI.U32 R22, R97, R90, RZ ;  /* 0x0000005a61167227 */ /* 0x000fe200078e00ff */
[----:B------:R-:W-:Y:S02]  /*53e0*/  SHF.R.U32.HI R21, RZ, R94, R21 ;  /* 0x0000005eff157219 */ /* 0x000fe40000011615 */
[----:B------:R-:W-:Y:S01]  /*53f0*/  ISETP.NE.AND P3, PT, R42, 0x1, PT ;  /* 0x000000012a00780c */ /* 0x000fe20003f65270 */
[----:B------:R-:W-:Y:S01]  /*5400*/  IMAD.HI.U32 R26, R43, R90, RZ ;  /* 0x0000005a2b1a7227 */ /* 0x000fe200078e00ff */
[----:B------:R-:W-:Y:S02]  /*5410*/  SHF.R.U32.HI R22, RZ, R91, R22 ;  /* 0x0000005bff167219 */ /* 0x000fe40000011616 */
[----:B------:R-:W-:Y:S01]  /*5420*/  SEL R3, R96, R21, !P0 ;  /* 0x0000001560037207 */ /* 0x000fe20004000000 */
[----:B------:R-:W-:Y:S01]  /*5430*/  IMAD.HI.U32 R21, R41, R39, RZ ;  /* 0x0000002729157227 */ /* 0x000fe200078e00ff */
[----:B------:R-:W-:Y:S02]  /*5440*/  SEL R7, R97, R22, !P3 ;  /* 0x0000001661077207 */ /* 0x000fe40005800000 */
[----:B------:R-:W-:Y:S01]  /*5450*/  SHF.R.U32.HI R26, RZ, R91, R26 ;  /* 0x0000005bff1a7219 */ /* 0x000fe2000001161a */
[-C--:B------:R-:W-:Y:S04]  /*5460*/  IMAD.HI.U32 R22, R3, R36.reuse, RZ ;  /* 0x0000002403167227 */ /* 0x080fe800078e00ff */
[----:B------:R-:W-:Y:S01]  /*5470*/  IMAD.HI.U32 R24, R7, R36, RZ ;  /* 0x0000002407187227 */ /* 0x000fe200078e00ff */
[-C--:B------:R-:W-:Y:S02]  /*5480*/  @P2 SHF.R.U32.HI R3, RZ, R37.reuse, R22 ;  /* 0x00000025ff032219 */ /* 0x080fe40000011616 */
[----:B------:R-:W-:Y:S02]  /*5490*/  SHF.R.U32.HI R22, RZ, R94, R21 ;  /* 0x0000005eff167219 */ /* 0x000fe40000011615 */
[----:B------:R-:W-:Y:S01]  /*54a0*/  @P2 SHF.R.U32.HI R7, RZ, R37, R24 ;  /* 0x00000025ff072219 */ /* 0x000fe20000011618 */
[C---:B------:R-:W-:Y:S01]  /*54b0*/  IMAD R4, R2.reuse, R3, RZ ;  /* 0x0000000302047224 */ /* 0x040fe200078e02ff */
[----:B------:R-:W-:Y:S02]  /*54c0*/  SEL R5, R41, R22, !P0 ;  /* 0x0000001629057207 */ /* 0x000fe40004000000 */
[----:B------:R-:W-:Y:S01]  /*54d0*/  SEL R3, R43, R26, !P3 ;  /* 0x0000001a2b037207 */ /* 0x000fe20005800000 */
[----:B------:R-:W-:Y:S01]  /*54e0*/  IMAD R6, R2, R7, RZ ;  /* 0x0000000702067224 */ /* 0x000fe200078e02ff */
[C---:B------:R-:W-:Y:S01]  /*54f0*/  ISETP.GE.AND P0, PT, R5.reuse, R4, PT ;  /* 0x000000040500720c */ /* 0x040fe20003f06270 */
[----:B------:R-:W-:Y:S03]  /*5500*/  IMAD.HI.U32 R8, R5, R36, RZ ;  /* 0x0000002405087227 */ /* 0x000fe600078e00ff */
[----:B------:R-:W-:Y:S01]  /*5510*/  ISETP.GE.OR P0, PT, R3, R6, P0 ;  /* 0x000000060300720c */ /* 0x000fe20000706670 */
[----:B------:R-:W-:Y:S01]  /*5520*/  IMAD.MOV R6, RZ, RZ, -R3 ;  /* 0x000000ffff067224 */ /* 0x000fe200078e0a03 */
[-C--:B------:R-:W-:Y:S03]  /*5530*/  SHF.R.U32.HI R8, RZ, R37.reuse, R8 ;  /* 0x00000025ff087219 */ /* 0x080fe60000011608 */
[----:B------:R-:W-:Y:S01]  /*5540*/  IMAD R43, R42, R6, R43 ;  /* 0x000000062a2b7224 */ /* 0x000fe200078e022b */
[----:B------:R-:W-:Y:S05]  /*5550*/  SEL R9, R5, R8, !P2 ;  /* 0x0000000805097207 */ /* 0x000fea0005000000 */
[----:B------:R-:W-:Y:S02]  /*5560*/  IMAD.MOV R8, RZ, RZ, -R9 ;  /* 0x000000ffff087224 */ /* 0x000fe400078e0a09 */
[C---:B------:R-:W-:Y:S04]  /*5570*/  @!P0 IMAD.HI.U32 R4, R3.reuse, R36, RZ ;  /* 0x0000002403048227 */ /* 0x040fe800078e00ff */
[----:B------:R-:W-:Y:S01]  /*5580*/  IMAD R8, R2, R8, R5 ;  /* 0x0000000802087224 */ /* 0x000fe200078e0205 */
[----:B------:R-:W-:Y:S04]  /*5590*/  @!P0 SHF.R.U32.HI R4, RZ, R37, R4 ;  /* 0x00000025ff048219 */ /* 0x000fe80000011604 */
[----:B------:R-:W-:Y:S02]  /*55a0*/  @!P0 SEL R0, R3, R4, !P2 ;  /* 0x0000000403008207 */ /* 0x000fe40005000000 */
[----:B------:R-:W-:Y:S02]  /*55b0*/  IADD3 R4, PT, PT, -R5, RZ, RZ ;  /* 0x000000ff05047210 */ /* 0x000fe40007ffe1ff */
[----:B------:R-:W-:Y:S01]  /*55c0*/  @!P0 IADD3 R9, PT, PT, R9, -R0, RZ ;  /* 0x8000000009098210 */ /* 0x000fe20007ffe0ff */
[----:B------:R-:W-:Y:S02]  /*55d0*/  @!P0 IMAD R0, R7, R8, R0 ;  /* 0x0000000807008224 */ /* 0x000fe400078e0200 */
[----:B------:R-:W-:Y:S02]  /*55e0*/  IMAD R41, R38, R4, R41 ;  /* 0x0000000426297224 */ /* 0x000fe400078e0229 */
[----:B------:R-:W-:Y:S02]  /*55f0*/  @!P0 IMAD R5, R9, R2, R3 ;  /* 0x0000000209058224 */ /* 0x000fe400078e0203 */
[----:B------:R-:W-:Y:S04]  /*5600*/  @!P0 IMAD.MOV.U32 R3, RZ, RZ, R0 ;  /* 0x000000ffff038224 */ /* 0x000fe800078e0000 */
[----:B------:R-:W-:Y:S02]  /*5610*/  IMAD R43, R3, R42, R43 ;  /* 0x0000002a032b7224 */ /* 0x000fe400078e022b */
[----:B------:R-:W-:Y:S07]  /*5620*/  IMAD R41, R5, R38, R41 ;  /* 0x0000002605297224 */ /* 0x000fee00078e0229 */
.L_x_83:
[----:B-1----:R-:W-:Y:S01]  /*5630*/  @!P1 ISETP.NE.AND P0, PT, R12, 0x1, PT ;  /* 0x000000010c00980c */ /* 0x002fe20003f05270 */
[----:B------:R-:W-:Y:S01]  /*5640*/  @!P1 IMAD.HI.U32 R4, R41, R13, RZ ;  /* 0x0000000d29049227 */ /* 0x000fe200078e00ff */
[----:B------:R-:W-:Y:S01]  /*5650*/  R2UR UR42, R20 ;  /* 0x00000000142a72ca */ /* 0x000fe200000e0000 */
[----:B------:R-:W-:Y:S01]  /*5660*/  USHF.L.U32 UR41, UR11, 0x7, URZ ;  /* 0x000000070b297899 */ /* 0x000fe200080006ff */
[----:B------:R-:W-:Y:S01]  /*5670*/  @!P1 ISETP.NE.AND P2, PT, R10, 0x1, PT ;  /* 0x000000010a00980c */ /* 0x000fe20003f45270 */
[----:B------:R-:W-:Y:S01]  /*5680*/  @!P1 IMAD.HI.U32 R0, R43, R14, RZ ;  /* 0x0000000e2b009227 */ /* 0x000fe200078e00ff */
[----:B------:R-:W-:Y:S01]  /*5690*/  @!P1 SHF.R.U32.HI R4, RZ, R11, R4 ;  /* 0x0000000bff049219 */ /* 0x000fe20000011604 */
[----:B------:R-:W-:Y:S01]  /*56a0*/  BSSY.RECONVERGENT B6, `(.L_x_84) ;  /* 0x000002c000067945 */ /* 0x000fe20003800200 */
[----:B------:R-:W-:Y:S01]  /*56b0*/  @P4 SHF.R.U32.HI R102, RZ, 0x10, R17 ;  /* 0x00000010ff664819 */ /* 0x000fe20000011611 */
[----:B------:R-:W-:Y:S01]  /*56c0*/  VIADD R111, R111, 0x1 ;  /* 0x000000016f6f7836 */ /* 0x000fe20000000000 */
[----:B------:R-:W-:Y:S02]  /*56d0*/  @!P1 SEL R3, R41, R4, !P0 ;  /* 0x0000000429039207 */ /* 0x000fe40004000000 */
[----:B------:R-:W-:Y:S02]  /*56e0*/  @!P1 SHF.R.U32.HI R0, RZ, R15, R0 ;  /* 0x0000000fff009219 */ /* 0x000fe40000011600 */
[----:B------:R-:W-:Y:S01]  /*56f0*/  LOP3.LUT P0, RZ, R100, 0x1f0, RZ, 0xc0, !PT ;  /* 0x000001f064ff7812 */ /* 0x000fe2000780c0ff */
[----:B------:R-:W-:Y:S01]  /*5700*/  USHF.L.U32 UR42, UR42, 0x7, URZ ;  /* 0x000000072a2a7899 */ /* 0x000fe200080006ff */
[----:B------:R-:W-:Y:S05]  /*5710*/  @!P1 SEL R4, R43, R0, !P2 ;  /* 0x000000002b049207 */ /* 0x000fea0005000000 */
[----:B------:R-:W-:Y:S02]  /*5720*/  @!P1 IMAD.IADD R0, R3, 0x1, -R4 ;  /* 0x0000000103009824 */ /* 0x000fe400078e0a04 */
[----:B------:R-:W-:Y:S02]  /*5730*/  @!P1 IMAD.IADD R3, R4, 0x1, -R3 ;  /* 0x0000000104039824 */ /* 0x000fe400078e0a03 */
[----:B------:R-:W-:Y:S02]  /*5740*/  @!P1 IMAD R43, R0, R10, R43 ;  /* 0x0000000a002b9224 */ /* 0x000fe400078e022b */
[----:B------:R-:W-:Y:S01]  /*5750*/  @!P1 IMAD R41, R3, R12, R41 ;  /* 0x0000000c03299224 */ /* 0x000fe200078e0229 */
[----:B------:R-:W-:Y:S06]  /*5760*/  @!P0 BRA `(.L_x_85) ;  /* 0x00000000007c8947 */ /* 0x000fec0003800000 */
[----:B------:R-:W1:Y:S01]  /*5770*/  LDCU.64 UR8, c[0x4][0x80] ;  /* 0x01001000ff0877ac */ /* 0x000e620008000a00 */
[----:B------:R-:W-:Y:S01]  /*5780*/  MOV R16, 0x0 ;  /* 0x0000000000107802 */ /* 0x000fe20000000f00 */
[----:B------:R-:W-:Y:S02]  /*5790*/  HFMA2 R12, -RZ, RZ, 0, 5.9604644775390625e-08 ;  /* 0x00000001ff0c7431 */ /* 0x000fe400000001ff */
[----:B------:R-:W-:Y:S01]  /*57a0*/  IMAD.MOV.U32 R8, RZ, RZ, 0x70 ;  /* 0x00000070ff087424 */ /* 0x000fe200078e00ff */
[----:B------:R2:W3:Y:S01]  /*57b0*/  LDC.64 R14, c[0x4][R16] ;  /* 0x01000000100e7b82 */ /* 0x0004e20000000a00 */
[----:B------:R-:W4:Y:S01]  /*57c0*/  LDCU.64 UR6, c[0x4][0x88] ;  /* 0x01001100ff0677ac */ /* 0x000f220008000a00 */
[----:B------:R-:W-:Y:S01]  /*57d0*/  IMAD.MOV.U32 R13, RZ, RZ, RZ ;  /* 0x000000ffff0d7224 */ /* 0x000fe200078e00ff */
[----:B------:R-:W2:Y:S01]  /*57e0*/  LDCU.64 UR4, c[0x4][0x8] ;  /* 0x01000100ff0477ac */ /* 0x000ea20008000a00 */
[----:B-1----:R-:W-:Y:S01]  /*57f0*/  MOV R5, UR9 ;  /* 0x0000000900057c02 */ /* 0x002fe20008000f00 */
[----:B------:R-:W-:Y:S01]  /*5800*/  IMAD.U32 R4, RZ, RZ, UR8 ;  /* 0x00000008ff047e24 */ /* 0x000fe2000f8e00ff */
[----:B----4-:R-:W-:Y:S01]  /*5810*/  MOV R7, UR7 ;  /* 0x0000000700077c02 */ /* 0x010fe20008000f00 */
[----:B------:R-:W-:Y:S01]  /*5820*/  IMAD.U32 R6, RZ, RZ, UR6 ;  /* 0x00000006ff067e24 */ /* 0x000fe2000f8e00ff */
[----:B--2---:R-:W-:Y:S01]  /*5830*/  MOV R11, UR5 ;  /* 0x00000005000b7c02 */ /* 0x004fe20008000f00 */
[----:B------:R-:W-:Y:S02]  /*5840*/  IMAD.U32 R10, RZ, RZ, UR4 ;  /* 0x00000004ff0a7e24 */ /* 0x000fe4000f8e00ff */
[----:B------:R-:W-:Y:S07]  /*5850*/  LEPC R20, `(.L_x_86) ;  /* 0x000000001014794e */ /* 0x000fee0000000000 */
[----:B---3-5:R-:W-:Y:S05]  /*5860*/  CALL.ABS.NOINC R14 ;  /* 0x000000000e007343 */ /* 0x028fea0003c00000 */
.L_x_86:
[----:B------:R-:W1:Y:S01]  /*5870*/  LDCU.64 UR8, c[0x4][0x80] ;  /* 0x01001000ff0877ac */ /* 0x000e620008000a00 */
[----:B------:R-:W2:Y:S01]  /*5880*/  LDC.64 R16, c[0x4][R16] ;  /* 0x0100000010107b82 */ /* 0x000ea20000000a00 */
[----:B------:R-:W-:Y:S02]  /*5890*/  HFMA2 R12, -RZ, RZ, 0, 5.9604644775390625e-08 ;  /* 0x00000001ff0c7431 */ /* 0x000fe400000001ff */
[----:B------:R-:W-:Y:S02]  /*58a0*/  IMAD.MOV.U32 R8, RZ, RZ, 0x70 ;  /* 0x00000070ff087424 */ /* 0x000fe400078e00ff */
[----:B------:R-:W-:Y:S01]  /*58b0*/  IMAD.MOV.U32 R13, RZ, RZ, RZ ;  /* 0x000000ffff0d7224 */ /* 0x000fe200078e00ff */
[----:B------:R-:W3:Y:S01]  /*58c0*/  LDCU.64 UR6, c[0x4][0x88] ;  /* 0x01001100ff0677ac */ /* 0x000ee20008000a00 */
[----:B------:R-:W4:Y:S01]  /*58d0*/  LDCU.64 UR4, c[0x4][0x8] ;  /* 0x01000100ff0477ac */ /* 0x000f220008000a00 */
[----:B-1----:R-:W-:Y:S02]  /*58e0*/  MOV R4, UR8 ;  /* 0x0000000800047c02 */ /* 0x002fe40008000f00 */
[----:B------:R-:W-:Y:S02]  /*58f0*/  MOV R5, UR9 ;  /* 0x0000000900057c02 */ /* 0x000fe40008000f00 */
[----:B---3--:R-:W-:Y:S01]  /*5900*/  MOV R7, UR7 ;  /* 0x0000000700077c02 */ /* 0x008fe20008000f00 */
[----:B------:R-:W-:Y:S01]  /*5910*/  IMAD.U32 R6, RZ, RZ, UR6 ;  /* 0x00000006ff067e24 */ /* 0x000fe2000f8e00ff */
[----:B----4-:R-:W-:Y:S01]  /*5920*/  MOV R11, UR5 ;  /* 0x00000005000b7c02 */ /* 0x010fe20008000f00 */
[----:B------:R-:W-:Y:S02]  /*5930*/  IMAD.U32 R10, RZ, RZ, UR4 ;  /* 0x00000004ff0a7e24 */ /* 0x000fe4000f8e00ff */
[----:B------:R-:W-:Y:S07]  /*5940*/  LEPC R20, `(.L_x_85) ;  /* 0x000000001014794e */ /* 0x000fee0000000000 */
[----:B--2---:R-:W-:Y:S05]  /*5950*/  CALL.ABS.NOINC R16 ;  /* 0x0000000010007343 */ /* 0x004fea0003c00000 */
.L_x_85:
[----:B------:R-:W-:Y:S05]  /*5960*/  BSYNC.RECONVERGENT B6 ;  /* 0x0000000000067941 */ /* 0x000fea0003800200 */
.L_x_84:
[----:B------:R-:W-:Y:S02]  /*5970*/  ISETP.NE.U32.AND P0, PT, RZ, UR44, PT ;  /* 0x0000002cff007c0c */ /* 0x000fe4000bf05070 */
[C---:B------:R-:W-:Y:S02]  /*5980*/  ISETP.NE.U32.AND P1, PT, R88.reuse, RZ, PT ;  /* 0x000000ff5800720c */ /* 0x040fe40003f25070 */
[----:B------:R-:W-:Y:S02]  /*5990*/  ISETP.NE.U32.AND P4, PT, R88, RZ, PT ;  /* 0x000000ff5800720c */ /* 0x000fe40003f85070 */
[----:B------:R-:W-:Y:S02]  /*59a0*/  ISETP.NE.AND.EX P0, PT, RZ, UR45, PT, P0 ;  /* 0x0000002dff007c0c */ /* 0x000fe4000bf05300 */
[C---:B------:R-:W-:Y:S02]  /*59b0*/  ISETP.NE.AND.EX P1, PT, R89.reuse, RZ, PT, P1 ;  /* 0x000000ff5900720c */ /* 0x040fe40003f25310 */
[----:B------:R-:W-:Y:S02]  /*59c0*/  ISETP.NE.AND.EX P4, PT, R89, RZ, P0, P4 ;  /* 0x000000ff5900720c */ /* 0x000fe40000785340 */
[----:B------:R-:W-:Y:S02]  /*59d0*/  ISETP.NE.U32.AND P5, PT, R84, RZ, PT ;  /* 0x000000ff5400720c */ /* 0x000fe40003fa5070 */
[----:B------:R-:W-:Y:S02]  /*59e0*/  ISETP.NE.U32.AND P3, PT, RZ, UR44, PT ;  /* 0x0000002cff007c0c */ /* 0x000fe4000bf65070 */
[----:B------:R-:W-:Y:S02]  /*59f0*/  PLOP3.LUT P2, PT, PT, PT, PT, 0x8, 0x80 ;  /* 0x000000000080781c */ /* 0x000fe40003f4e170 */
[----:B------:R-:W-:Y:S02]  /*5a00*/  ISETP.NE.AND.EX P5, PT, R85, RZ, PT, P5 ;  /* 0x000000ff5500720c */ /* 0x000fe40003fa5350 */
[----:B------:R-:W-:Y:S03]  /*5a10*/  ISETP.NE.AND.EX P3, PT, RZ, UR45, PT, P3 ;  /* 0x0000002dff007c0c */ /* 0x000fe6000bf65330 */
[----:B------:R-:W-:Y:S01]  /*5a20*/  @!P4 PLOP3.LUT P2, PT, P1, PT, PT, 0x80, 0x8 ;  /* 0x000000000008c81c */ /* 0x000fe20000f4f070 */
[----:B------:R-:W-:Y:S01]  /*5a30*/  @!UPT UIADD3 URZ, UPT, UPT, URZ, URZ, URZ ;  /* 0x000000fffffff290 */ /* 0x000fe2000fffe0ff */
[----:B------:R-:W-:Y:S11]  /*5a40*/  @!P1 BRA `(.L_x_87) ;  /* 0x00000000002c9947 */ /* 0x000ff60003800000 */
[----:B------:R-:W-:Y:S01]  /*5a50*/  ISETP.NE.U32.AND P0, PT, R86, RZ, PT ;  /* 0x000000ff5600720c */ /* 0x000fe20003f05070 */
[----:B------:R-:W-:Y:S03]  /*5a60*/  IMAD.MOV.U32 R93, RZ, RZ, 0x1 ;  /* 0x00000001ff5d7424 */ /* 0x000fe600078e00ff */
[----:B------:R-:W-:Y:S11]  /*5a70*/  ISETP.NE.AND.EX P0, PT, R87, RZ, PT, P0 ;  /* 0x000000ff5700720c */ /* 0x000ff60003f05300 */
[----:B------:R-:W-:Y:S02]  /*5a80*/  @!UPT UIADD3 URZ, UPT, UPT, URZ, URZ, URZ ;  /* 0x000000fffffff290 */ /* 0x000fe4000fffe0ff */
[----:B------:R-:W1:Y:S01]  /*5a90*/  @P0 LDC.64 R4, c[0x0][0xa88] ;  /* 0x0002a200ff040b82 */ /* 0x000e620000000a00 */
[----:B------:R-:W-:Y:S04]  /*5aa0*/  @P0 IMAD R0, R88, UR36, RZ ;  /* 0x0000002458000c24 */ /* 0x000fe8000f8e02ff */
[----:B-1----:R-:W-:Y:S04]  /*5ab0*/  @P0 IMAD.WIDE R4, R0, 0x4, R4 ;  /* 0x0000000400040825 */ /* 0x002fe800078e0204 */
[----:B------:R-:W-:Y:S01]  /*5ac0*/  HFMA2 R0, -RZ, RZ, 0, 5.9604644775390625e-08 ;  /* 0x00000001ff007431 */ /* 0x000fe200000001ff */
[----:B-----5:R1:W5:Y:S04]  /*5ad0*/  @P0 LDG.E R49, desc[UR38][R4.64] ;  /* 0x0000002604310981 */ /* 0x020368000c1e1900 */
[----:B------:R-:W-:Y:S01]  /*5ae0*/  @!P0 PRMT R93, R0, 0x7610, R93 ;  /* 0x00007610005d8816 */ /* 0x000fe2000000005d */
[----:B-1----:R-:W2:Y:S06]  /*5af0*/  @!P0 LDC R49, c[0x0][0xa80] ;  /* 0x0002a000ff318b82 */ /* 0x002eac0000000800 */
.L_x_87:
[----:B------:R-:W-:Y:S05]  /*5b00*/  @!P5 BRA `(.L_x_88) ;  /* 0x000000000020d947 */ /* 0x000fea0003800000 */
[----:B------:R-:W-:Y:S04]  /*5b10*/  ISETP.NE.U32.AND P0, PT, R82, RZ, PT ;  /* 0x000000ff5200720c */ /* 0x000fe80003f05070 */
[----:B------:R-:W-:Y:S11]  /*5b20*/  ISETP.NE.AND.EX P0, PT, R83, RZ, PT, P0 ;  /* 0x000000ff5300720c */ /* 0x000ff60003f05300 */
[----:B------:R-:W-:Y:S02]  /*5b30*/  @!UPT UIADD3 URZ, UPT, UPT, URZ, URZ, URZ ;  /* 0x000000fffffff290 */ /* 0x000fe4000fffe0ff */
[----:B------:R-:W1:Y:S01]  /*5b40*/  @P0 LDC.64 R4, c[0x0][0xaa8] ;  /* 0x0002aa00ff040b82 */ /* 0x000e620000000a00 */
[----:B------:R-:W-:Y:S04]  /*5b50*/  @P0 IMAD R0, R84, UR36, RZ ;  /* 0x0000002454000c24 */ /* 0x000fe8000f8e02ff */
[----:B-1----:R-:W-:Y:S05]  /*5b60*/  @P0 IMAD.WIDE R4, R0, 0x4, R4 ;  /* 0x0000000400040825 */ /* 0x002fea00078e0204 */
[----:B-----5:R1:W5:Y:S02]  /*5b70*/  @P0 LDG.E R46, desc[UR38][R4.64] ;  /* 0x00000026042e0981 */ /* 0x020364000c1e1900 */
[----:B-1----:R-:W3:Y:S02]  /*5b80*/  @!P0 LDC R46, c[0x0][0xaa0] ;  /* 0x0002a800ff2e8b82 */ /* 0x002ee40000000800 */
.L_x_88:
[----:B--2--5:R-:W-:Y:S01]  /*5b90*/  FSETP.NEU.AND P0, PT, R49, RZ, PT ;  /* 0x000000ff3100720b */ /* 0x024fe20003f0d000 */
[----:B------:R-:W-:Y:S01]  /*5ba0*/  BSSY B1, `(.L_x_89) ;  /* 0x0000066000017945 */ /* 0x000fe20003800000 */
[----:B------:R-:W-:Y:S01]  /*5bb0*/  SEL R5, RZ, 0xffffffff, P3 ;  /* 0xffffffffff057807 */ /* 0x000fe20001800000 */
[----:B------:R-:W-:Y:S01]  /*5bc0*/  IMAD.MOV.U32 R116, RZ, RZ, 0x1 ;  /* 0x00000001ff747424 */ /* 0x000fe200078e00ff */
[----:B------:R-:W-:Y:S01]  /*5bd0*/  @!P4 LOP3.LUT P3, RZ, R93, 0xff, RZ, 0xc0, !PT ;  /* 0x000000ff5dffc812 */ /* 0x000fe2000786c0ff */
[----:B------:R-:W-:Y:S01]  /*5be0*/  IMAD R47, R44, 0x80, R45 ;  /* 0x000000802c2f7824 */ /* 0x000fe200078e022d */
[----:B------:R-:W-:Y:S01]  /*5bf0*/  @!P4 SEL R0, RZ, 0xffffffff, P0 ;  /* 0xffffffffff00c807 */ /* 0x000fe20000000000 */
[C---:B------:R-:W-:Y:S01]  /*5c00*/  IMAD.IADD R112, R106.reuse, 0x1, R95 ;  /* 0x000000016a707824 */ /* 0x040fe200078e025f */
[----:B------:R-:W-:Y:S01]  /*5c10*/  LOP3.LUT R105, R105, 0x1, RZ, 0x3c, !PT ;  /* 0x0000000169697812 */ /* 0x000fe200078e3cff */
[----:B------:R-:W-:Y:S01]  /*5c20*/  IMAD.IADD R110, R106, 0x1, R99 ;  /* 0x000000016a6e7824 */ /* 0x000fe200078e0263 */
[----:B------:R-:W-:Y:S01]  /*5c30*/  @P2 SEL R0, R5, R0, !P3 ;  /* 0x0000000005002207 */ /* 0x000fe20005800000 */
[----:B------:R-:W-:Y:S01]  /*5c40*/  IMAD.MOV.U32 R115, RZ, RZ, RZ ;  /* 0x000000ffff737224 */ /* 0x000fe200078e00ff */
[----:B------:R-:W-:Y:S01]  /*5c50*/  LEA R114, R44, UR46, 0x3 ;  /* 0x0000002e2c727c11 */ /* 0x000fe2000f8e18ff */
[----:B------:R-:W-:Y:S01]  /*5c60*/  IMAD.MOV.U32 R80, RZ, RZ, RZ ;  /* 0x000000ffff507224 */ /* 0x000fe200078e00ff */
[----:B------:R-:W-:Y:S02]  /*5c70*/  @!P4 LOP3.LUT R0, R0, 0x1, RZ, 0xc0, !PT ;  /* 0x000000010000c812 */ /* 0x000fe400078ec0ff */
[----:B------:R-:W-:Y:S02]  /*5c80*/  CS2R R78, SRZ ;  /* 0x00000000004e7805 */ /* 0x000fe4000001ff00 */
[----:B------:R-:W-:Y:S02]  /*5c90*/  SHF.L.U32 R3, R104, 0x1f, RZ ;  /* 0x0000001f68037819 */ /* 0x000fe400000006ff */
[----:B------:R-:W-:Y:S02]  /*5ca0*/  CS2R R76, SRZ ;  /* 0x00000000004c7805 */ /* 0x000fe4000001ff00 */
[----:B------:R-:W-:Y:S02]  /*5cb0*/  ISETP.NE.U32.OR P5, PT, R0, 0x1, P4 ;  /* 0x000000010000780c */ /* 0x000fe400027a5470 */
[----:B------:R-:W-:Y:S02]  /*5cc0*/  CS2R R74, SRZ ;  /* 0x00000000004a7805 */ /* 0x000fe4000001ff00 */
[----:B------:R-:W-:Y:S02]  /*5cd0*/  LOP3.LUT P4, R109, R93, 0xff, RZ, 0xc0, !PT ;  /* 0x000000ff5d6d7812 */ /* 0x000fe4000788c0ff */
[----:B------:R-:W-:Y:S02]  /*5ce0*/  CS2R R72, SRZ ;  /* 0x0000000000487805 */ /* 0x000fe4000001ff00 */
[----:B------:R-:W-:Y:S02]  /*5cf0*/  SEL R0, RZ, 0xffffffff, P0 ;  /* 0xffffffffff007807 */ /* 0x000fe40000000000 */
[----:B------:R-:W-:Y:S02]  /*5d00*/  CS2R R70, SRZ ;  /* 0x0000000000467805 */ /* 0x000fe4000001ff00 */
[----:B------:R-:W-:Y:S02]  /*5d10*/  P2R R113, PR, RZ, 0x20 ;  /* 0x00000020ff717803 */ /* 0x000fe40000000000 */
[----:B------:R-:W-:Y:S02]  /*5d20*/  CS2R R68, SRZ ;  /* 0x0000000000447805 */ /* 0x000fe4000001ff00 */
[----:B------:R-:W-:Y:S02]  /*5d30*/  @P1 SEL R0, R5, R0, !P4 ;  /* 0x0000000005001207 */ /* 0x000fe40006000000 */
[----:B------:R-:W-:Y:S02]  /*5d40*/  CS2R R66, SRZ ;  /* 0x0000000000427805 */ /* 0x000fe4000001ff00 */
[----:B------:R-:W-:Y:S02]  /*5d50*/  CS2R R64, SRZ ;  /* 0x0000000000407805 */ /* 0x000fe4000001ff00 */
[----:B------:R-:W-:Y:S02]  /*5d60*/  CS2R R62, SRZ ;  /* 0x00000000003e7805 */ /* 0x000fe4000001ff00 */
[----:B------:R-:W-:Y:S02]  /*5d70*/  LOP3.LUT R0, R0, 0x1, RZ, 0xc0, !PT ;  /* 0x0000000100007812 */ /* 0x000fe400078ec0ff */
[----:B------:R-:W-:Y:S02]  /*5d80*/  CS2R R60, SRZ ;  /* 0x00000000003c7805 */ /* 0x000fe4000001ff00 */
[----:B------:R-:W-:Y:S02]  /*5d90*/  @P5 SHF.L.U32 R4, R105, 0x1f, RZ ;  /* 0x0000001f69045819 */ /* 0x000fe400000006ff */
[----:B------:R-:W-:Y:S02]  /*5da0*/  CS2R R58, SRZ ;  /* 0x00000000003a7805 */ /* 0x000fe4000001ff00 */
[----:B------:R-:W-:Y:S02]  /*5db0*/  ISETP.NE.U32.AND P0, PT, R0, 0x1, PT ;  /* 0x000000010000780c */ /* 0x000fe40003f05070 */
[----:B------:R-:W-:Y:S01]  /*5dc0*/  CS2R R56, SRZ ;  /* 0x0000000000387805 */ /* 0x000fe2000001ff00 */
[----:B------:R-:W1:Y:S01]  /*5dd0*/  @P5 SYNCS.PHASECHK.TRANS64.TRYWAIT P3, [UR46+0x60], R4 ;  /* 0x00006004ff0055a7 */ /* 0x000e62000806112e */
[----:B------:R-:W-:Y:S02]  /*5de0*/  CS2R R54, SRZ ;  /* 0x0000000000367805 */ /* 0x000fe4000001ff00 */
[----:B------:R-:W-:Y:S02]  /*5df0*/  P2R R117, PR, RZ, 0x1 ;  /* 0x00000001ff757803 */ /* 0x000fe40000000000 */
[----:B------:R-:W-:Y:S02]  /*5e00*/  CS2R R52, SRZ ;  /* 0x0000000000347805 */ /* 0x000fe4000001ff00 */
[----:B------:R-:W-:Y:S01]  /*5e10*/  CS2R R50, SRZ ;  /* 0x0000000000327805 */ /* 0x000fe2000001ff00 */
[----:B------:R-:W-:Y:S01]  /*5e20*/  IMAD.MOV.U32 R48, RZ, RZ, RZ ;  /* 0x000000ffff307224 */ /* 0x000fe200078e00ff */
[----:B------:R2:W4:Y:S01]  /*5e30*/  SYNCS.PHASECHK.TRANS64.TRYWAIT P2, [R114+URZ+0xd0], R3 ;  /* 0x0000d003720075a7 */ /* 0x00052200080411ff */
[----:B-1----:R-:W-:Y:S01]  /*5e40*/  @P5 SEL R116, RZ, 0x1, !P3 ;  /* 0x00000001ff745807 */ /* 0x002fe20005800000 */
[----:B--2---:R-:W-:Y:S06]  /*5e50*/  @!P5 BRA `(.L_x_90) ;  /* 0x0000000000e8d947 */ /* 0x004fec0003800000 */
[----:B------:R-:W-:Y:S01]  /*5e60*/  IMAD.MOV.U32 R48, RZ, RZ, RZ ;  /* 0x000000ffff307224 */ /* 0x000fe200078e00ff */
[----:B------:R-:W-:Y:S01]  /*5e70*/  ISETP.NE.AND P0, PT, R116, RZ, PT ;  /* 0x000000ff7400720c */ /* 0x000fe20003f05270 */
[----:B------:R-:W-:Y:S01]  /*5e80*/  BSSY B0, `(.L_x_91) ;  /* 0x0000014000007945 */ /* 0x000fe20003800000 */
[----:B------:R-:W-:Y:S02]  /*5e90*/  CS2R R50, SRZ ;  /* 0x0000000000327805 */ /* 0x000fe4000001ff00 */
        /* <DEDUP_REMOVED lines=13> */
[----:B------:R-:W-:Y:S01]  /*5f70*/  CS2R R78, SRZ ;  /* 0x00000000004e7805 */ /* 0x000fe2000001ff00 */
[----:B------:R-:W-:Y:S06]  /*5f80*/  @P0 BRA `(.L_x_92) ;  /* 0x00000000000c0947 */ /* 0x000fec0003800000 */
[----:B------:R-:W-:Y:S04]  /*5f90*/  SHF.L.U32 R5, R105, 0x1f, RZ ;  /* 0x0000001f69057819 */ /* 0x000fe800000006ff */
[----:B------:R-:W1:Y:S02]  /*5fa0*/  SYNCS.PHASECHK.TRANS64.TRYWAIT P0, [UR46+0x60], R5 ;  /* 0x00006005ff0075a7 */ /* 0x000e64000800112e */
[----:B-1----:R-:W-:Y:S05]  /*5fb0*/  @!P0 BRA `(.L_x_93) ;  /* 0x0000004000cc8947 */ /* 0x002fea0003800000 */
.L_x_92:
[----:B------:R-:W-:Y:S05]  /*5fc0*/  BSYNC B0 ;  /* 0x0000000000007941 */ /* 0x000fea0003800000 */
.L_x_91:
[----:B------:R-:W-:Y:S01]  /*5fd0*/  ISETP.NE.AND P0, PT, R117, RZ, PT ;  /* 0x000000ff7500720c */ /* 0x000fe20003f05270 */
[----:B------:R-:W-:Y:S11]  /*5fe0*/  HFMA2 R115, -RZ, RZ, 0, 5.9604644775390625e-08 ;  /* 0x00000001ff737431 */ /* 0x000ff600000001ff */
[----:B------:R-:W-:Y:S01]  /*5ff0*/  @!UPT UIADD3 URZ, UPT, UPT, URZ, URZ, URZ ;  /* 0x000000fffffff290 */ /* 0x000fe2000fffe0ff */
[----:B------:R2:W1:Y:S04]  /*6000*/  @P0 LDS R80, [R110+0xe00] ;  /* 0x000e00006e500984 */ /* 0x0004680000000800 */
[----:B------:R2:W1:Y:S04]  /*6010*/  @P0 LDS R48, [R101+UR46+0x200] ;  /* 0x0002002e65300984 */ /* 0x0004680008000800 */
[----:B------:R2:W1:Y:S04]  /*6020*/  @P0 LDS R50, [R112+0x200] ;  /* 0x0002000070320984 */ /* 0x0004680000000800 */
[----:B------:R2:W1:Y:S04]  /*6030*/  @P0 LDS R51, [R99] ;  /* 0x0000000063330984 */ /* 0x0004680000000800 */
[----:B------:R2:W1:Y:S04]  /*6040*/  @P0 LDS R52, [R110] ;  /* 0x000000006e340984 */ /* 0x0004680000000800 */
[----:B------:R2:W1:Y:S04]  /*6050*/  @P0 LDS R53, [R101+UR46+0x400] ;  /* 0x0004002e65350984 */ /* 0x0004680008000800 */
[----:B------:R2:W1:Y:S04]  /*6060*/  @P0 LDS R54, [R112+0x400] ;  /* 0x0004000070360984 */ /* 0x0004680000000800 */
[----:B------:R2:W1:Y:S04]  /*6070*/  @P0 LDS R55, [R99+0x200] ;  /* 0x0002000063370984 */ /* 0x0004680000000800 */
[----:B------:R2:W1:Y:S04]  /*6080*/  @P0 LDS R56, [R110+0x200] ;  /* 0x000200006e380984 */ /* 0x0004680000000800 */
        /* <DEDUP_REMOVED lines=22> */
[----:B------:R2:W1:Y:S02]  /*61f0*/  @P0 LDS R79, [R99+0xe00] ;  /* 0x000e0000634f0984 */ /* 0x0004640000000800 */
.L_x_90:
[----:B------:R-:W-:Y:S05]  /*6200*/  BSYNC B1 ;  /* 0x0000000000017941 */ /* 0x000fea0003800000 */
.L_x_89:
[----:B-1----:R-:W-:Y:S04]  /*6210*/  SHF.R.U32.HI R5, RZ, 0x15, R47 ;  /* 0x00000015ff057819 */ /* 0x002fe8000001162f */
[----:B------:R-:W-:Y:S01]  /*6220*/  LOP3.LUT P0, RZ, R5, 0x3, R98, 0x48, !PT ;  /* 0x0000000305ff7812 */ /* 0x000fe20007804862 */
[----:B------:R-:W-:Y:S01]  /*6230*/  @!UPT UIADD3 URZ, UPT, UPT, URZ, URZ, URZ ;  /* 0x000000fffffff290 */ /* 0x000fe2000fffe0ff */
[----:B----4-:R-:W-:Y:S11]  /*6240*/  @P2 BRA `(.L_x_94) ;  /* 0x0000000000082947 */ /* 0x010ff60003800000 */
[----:B------:R-:W1:Y:S02]  /*6250*/  SYNCS.PHASECHK.TRANS64.TRYWAIT P1, [R114+URZ+0xd0], R3 ;  /* 0x0000d003720075a7 */ /* 0x000e6400080211ff */
[----:B-1----:R-:W-:Y:S05]  /*6260*/  @!P1 BRA `(.L_x_95) ;  /* 0x0000004000389947 */ /* 0x002fea0003800000 */
.L_x_94:
[----:B------:R-:W-:Y:S05]  /*6270*/  @!P0 BRA `(.L_x_96) ;  /* 0x0000000000408947 */ /* 0x000fea0003800000 */
[----:B------:R-:W4:Y:S01]  /*6280*/  LDCU.64 UR8, c[0x4][0x70] ;  /* 0x01000e00ff0877ac */ /* 0x000f220008000a00 */
[----:B------:R-:W-:Y:S01]  /*6290*/  MOV R15, 0x0 ;  /* 0x00000000000f7802 */ /* 0x000fe20000000f00 */
[----:B------:R-:W-:Y:S02]  /*62a0*/  HFMA2 R12, -RZ, RZ, 0, 5.9604644775390625e-08 ;  /* 0x00000001ff0c7431 */ /* 0x000fe400000001ff */
[----:B------:R-:W-:Y:S02]  /*62b0*/  IMAD.MOV.U32 R8, RZ, RZ, 0x192 ;  /* 0x00000192ff087424 */ /* 0x000fe400078e00ff */
[----:B------:R-:W-:Y:S01]  /*62c0*/  IMAD.MOV.U32 R13, RZ, RZ, RZ ;  /* 0x000000ffff0d7224 */ /* 0x000fe200078e00ff */
[----:B------:R-:W5:Y:S01]  /*62d0*/  LDCU.64 UR6, c[0x4][0x78] ;  /* 0x01000f00ff0677ac */ /* 0x000f620008000a00 */
[----:B------:R-:W1:Y:S01]  /*62e0*/  LDC.64 R14, c[0x4][R15] ;  /* 0x010000000f0e7b82 */ /* 0x000e620000000a00 */
[----:B------:R-:W2:Y:S01]  /*62f0*/  LDCU.64 UR4, c[0x4][0x10] ;  /* 0x01000200ff0477ac */ /* 0x000ea20008000a00 */
[----:B----4-:R-:W-:Y:S01]  /*6300*/  MOV R5, UR9 ;  /* 0x0000000900057c02 */ /* 0x010fe20008000f00 */
[----:B------:R-:W-:Y:S01]  /*6310*/  IMAD.U32 R4, RZ, RZ, UR8 ;  /* 0x00000008ff047e24 */ /* 0x000fe2000f8e00ff */
[----:B-----5:R-:W-:Y:S01]  /*6320*/  MOV R7, UR7 ;  /* 0x0000000700077c02 */ /* 0x020fe20008000f00 */
[----:B------:R-:W-:Y:S01]  /*6330*/  IMAD.U32 R6, RZ, RZ, UR6 ;  /* 0x00000006ff067e24 */ /* 0x000fe2000f8e00ff */
[----:B--2---:R-:W-:Y:S01]  /*6340*/  MOV R11, UR5 ;  /* 0x00000005000b7c02 */ /* 0x004fe20008000f00 */
[----:B------:R-:W-:Y:S02]  /*6350*/  IMAD.U32 R10, RZ, RZ, UR4 ;  /* 0x00000004ff0a7e24 */ /* 0x000fe4000f8e00ff */
[----:B------:R-:W-:Y:S07]  /*6360*/  LEPC R20, `(.L_x_96) ;  /* 0x000000001014794e */ /* 0x000fee0000000000 */
[----:B-1-3--:R-:W-:Y:S05]  /*6370*/  CALL.ABS.NOINC R14 ;  /* 0x000000000e007343 */ /* 0x00afea0003c00000 */
.L_x_96:
[----:B------:R-:W-:Y:S05]  /*6380*/  WARPSYNC.ALL ;  /* 0x0000000000007948 */ /* 0x000fea0003800000 */
[----:B------:R-:W-:Y:S01]  /*6390*/  R2UR UR4, R47 ;  /* 0x000000002f0472ca */ /* 0x000fe200000e0000 */
[----:B------:R-:W-:Y:S01]  /*63a0*/  BSSY.RECONVERGENT B0, `(.L_x_97) ;  /* 0x0000083000007945 */ /* 0x000fe20003800200 */
[----:B------:R-:W-:Y:S11]  /*63b0*/  ISETP.NE.AND P0, PT, R107, RZ, PT ;  /* 0x000000ff6b00720c */ /* 0x000ff60003f05270 */
[----:B------:R-:W3:Y:S02]  /*63c0*/  LDTM.x32 R4, tmem[UR4] ;  /* 0x00000004000479ee */ /* 0x000ee400082c0000 */
[C---:B---3--:R-:W-:Y:S01]  /*63d0*/  FMUL R4, R46.reuse, R4 ;  /* 0x000000042e047220 */ /* 0x048fe20000400000 */
[C---:B------:R-:W-:Y:S01]  /*63e0*/  FMUL R5, R46.reuse, R5 ;  /* 0x000000052e057220 */ /* 0x040fe20000400000 */
[C---:B------:R-:W-:Y:S01]  /*63f0*/  FMUL R6, R46.reuse, R6 ;  /* 0x000000062e067220 */ /* 0x040fe20000400000 */
[C---:B------:R-:W-:Y:S01]  /*6400*/  FMUL R7, R46.reuse, R7 ;  /* 0x000000072e077220 */ /* 0x040fe20000400000 */
[C---:B------:R-:W-:Y:S01]  /*6410*/  FFMA R4, R49.reuse, R48, R4 ;  /* 0x0000003031047223 */ /* 0x040fe20000000004 */
[C---:B------:R-:W-:Y:S01]  /*6420*/  FFMA R5, R49.reuse, R50, R5 ;  /* 0x0000003231057223 */ /* 0x040fe20000000005 */
[C---:B------:R-:W-:Y:S01]  /*6430*/  FFMA R6, R49.reuse, R51, R6 ;  /* 0x0000003331067223 */ /* 0x040fe20000000006 */
[C---:B------:R-:W-:Y:S01]  /*6440*/  FFMA R7, R49.reuse, R52, R7 ;  /* 0x0000003431077223 */ /* 0x040fe20000000007 */
[C---:B------:R-:W-:Y:S01]  /*6450*/  FMUL R8, R46.reuse, R8 ;  /* 0x000000082e087220 */ /* 0x040fe20000400000 */
[----:B------:R3:W-:Y:S01]  /*6460*/  STS [R101+UR46+0x200], R4 ;  /* 0x0002000465007988 */ /* 0x0007e2000800082e */
[C---:B------:R-:W-:Y:S01]  /*6470*/  FMUL R9, R46.reuse, R9 ;  /* 0x000000092e097220 */ /* 0x040fe20000400000 */
[C---:B------:R-:W-:Y:S01]  /*6480*/  FMUL R10, R46.reuse, R10 ;  /* 0x0000000a2e0a7220 */ /* 0x040fe20000400000 */
[C---:B------:R-:W-:Y:S01]  /*6490*/  FFMA R8, R49.reuse, R53, R8 ;  /* 0x0000003531087223 */ /* 0x040fe20000000008 */
[----:B------:R3:W-:Y:S01]  /*64a0*/  STS [R112+0x200], R5 ;  /* 0x0002000570007388 */ /* 0x0007e20000000800 */
[C---:B------:R-:W-:Y:S01]  /*64b0*/  FFMA R9, R49.reuse, R54, R9 ;  /* 0x0000003631097223 */ /* 0x040fe20000000009 */
[C---:B------:R-:W-:Y:S01]  /*64c0*/  FFMA R10, R49.reuse, R55, R10 ;  /* 0x00000037310a7223 */ /* 0x040fe2000000000a */
[C---:B------:R-:W-:Y:S01]  /*64d0*/  FMUL R11, R46.reuse, R11 ;  /* 0x0000000b2e0b7220 */ /* 0x040fe20000400000 */
[----:B------:R3:W-:Y:S01]  /*64e0*/  STS [R99], R6 ;  /* 0x0000000663007388 */ /* 0x0007e20000000800 */
[C---:B------:R-:W-:Y:S01]  /*64f0*/  FMUL R12, R46.reuse, R12 ;  /* 0x0000000c2e0c7220 */ /* 0x040fe20000400000 */
[C---:B------:R-:W-:Y:S01]  /*6500*/  FMUL R13, R46.reuse, R13 ;  /* 0x0000000d2e0d7220 */ /* 0x040fe20000400000 */
[C---:B------:R-:W-:Y:S01]  /*6510*/  FFMA R11, R49.reuse, R56, R11 ;  /* 0x00000038310b7223 */ /* 0x040fe2000000000b */
[----:B------:R3:W-:Y:S01]  /*6520*/  STS [R110], R7 ;  /* 0x000000076e007388 */ /* 0x0007e20000000800 */
        /* <DEDUP_REMOVED lines=11> */
[----:B------:R3:W-:Y:S01]  /*65e0*/  STS [R99+0x200], R10 ;  /* 0x0002000a63007388 */ /* 0x0007e20000000800 */
[C---:B------:R-:W-:Y:S01]  /*65f0*/  FMUL R18, R46.reuse, R18 ;  /* 0x000000122e127220 */ /* 0x040fe20000400000 */
[C---:B------:R-:W-:Y:S01]  /*6600*/  FMUL R19, R46.reuse, R19 ;  /* 0x000000132e137220 */ /* 0x040fe20000400000 */
[C---:B------:R-:W-:Y:S01]  /*6610*/  FFMA R17, R49.reuse, R62, R17 ;  /* 0x0000003e31117223 */ /* 0x040fe20000000011 */
[----:B------:R3:W-:Y:S01]  /*6620*/  STS [R110+0x200], R11 ;  /* 0x0002000b6e007388 */ /* 0x0007e20000000800 */
        /* <DEDUP_REMOVED lines=42> */
[----:B------:R-:W-:Y:S01]  /*68d0*/  FMUL R35, R46, R35 ;  /* 0x000000232e237220 */ /* 0x000fe20000400000 */
[----:B------:R3:W-:Y:S03]  /*68e0*/  STS [R99+0x800], R22 ;  /* 0x0008001663007388 */ /* 0x0007e60000000800 */
[----:B------:R-:W-:Y:S01]  /*68f0*/  FFMA R35, R49, R80, R35 ;  /* 0x0000005031237223 */ /* 0x000fe20000000023 */
[----:B------:R3:W-:Y:S04]  /*6900*/  STS [R110+0x800], R23 ;  /* 0x000800176e007388 */ /* 0x0007e80000000800 */
[----:B------:R3:W-:Y:S04]  /*6910*/  STS [R101+UR46+0xc00], R24 ;  /* 0x000c001865007988 */ /* 0x0007e8000800082e */
[----:B------:R3:W-:Y:S04]  /*6920*/  STS [R112+0xc00], R25 ;  /* 0x000c001970007388 */ /* 0x0007e80000000800 */
[----:B------:R3:W-:Y:S04]  /*6930*/  STS [R99+0xa00], R26 ;  /* 0x000a001a63007388 */ /* 0x0007e80000000800 */
        /* <DEDUP_REMOVED lines=8> */
[----:B------:R3:W-:Y:S01]  /*69c0*/  STS [R110+0xe00], R35 ;  /* 0x000e00236e007388 */ /* 0x0007e20000000800 */
[----:B------:R-:W-:Y:S01]  /*69d0*/  @!PT LDS RZ, [RZ] ;  /* 0x00000000fffff984 */ /* 0x000fe20000000800 */
[----:B------:R-:W-:Y:S01]  /*69e0*/  @!PT LDS RZ, [RZ] ;  /* 0x00000000fffff984 */ /* 0x000fe20000000800 */
[----:B------:R-:W-:Y:S01]  /*69f0*/  @!PT LDS RZ, [RZ] ;  /* 0x00000000fffff984 */ /* 0x000fe20000000800 */
[----:B------:R-:W-:Y:S01]  /*6a00*/  @!PT LDS RZ, [RZ] ;  /* 0x00000000fffff984 */ /* 0x000fe20000000800 */
[----:B------:R4:W-:Y:S06]  /*6a10*/  MEMBAR.ALL.CTA ;  /* 0x0000000000007992 */ /* 0x0009ec0000008000 */
[----:B----4-:R-:W4:Y:S02]  /*6a20*/  FENCE.VIEW.ASYNC.S ;  /* 0x00000000000073c6 */ /* 0x010f240000000000 */
[----:B----4-:R-:W-:Y:S06]  /*6a30*/  BAR.SYNC.DEFER_BLOCKING 0x1, 0x80 ;  /* 0x0042000000007b1d */ /* 0x010fec0000010000 */
[----:B------:R-:W-:Y:S05]  /*6a40*/  @P0 BRA `(.L_x_98) ;  /* 0x0000000000600947 */ /* 0x000fea0003800000 */
[----:B------:R-:W-:Y:S02]  /*6a50*/  UIADD3 UR4, UPT, UPT, UR46, 0x200, URZ ;  /* 0x000002002e047890 */ /* 0x000fe4000fffe0ff */
[----:B------:R-:W-:Y:S01]  /*6a60*/  UIADD3 UR16, UP0, UPT, UR50, 0x880, URZ ;  /* 0x0000088032107890 */ /* 0x000fe2000ff1e0ff */
[----:B------:R-:W-:Y:S01]  /*6a70*/  UMOV UR43, UR36 ;  /* 0x00000024002b7c82 */ /* 0x000fe20008000000 */
[----:B------:R-:W-:Y:S02]  /*6a80*/  UIADD3 UR13, UPT, UPT, UR41, 0x20, URZ ;  /* 0x00000020290d7890 */ /* 0x000fe4000fffe0ff */
[----:B------:R-:W-:Y:S01]  /*6a90*/  MOV R100, UR4 ;  /* 0x0000000400647c02 */ /* 0x000fe20008000f00 */
[----:B------:R-:W-:Y:S02]  /*6aa0*/  UIADD3.X UR17, UPT, UPT, URZ, UR51, URZ, UP0, !UPT ;  /* 0x00000033ff117290 */ /* 0x000fe400087fe4ff */
[----:B------:R-:W-:Y:S01]  /*6ab0*/  UIADD3 UR12, UPT, UPT, UR46, 0x1200, URZ ;  /* 0x000012002e0c7890 */ /* 0x000fe2000fffe0ff */
[----:B------:R-:W-:Y:S01]  /*6ac0*/  R2UR UR40, R100 ;  /* 0x00000000642872ca */ /* 0x000fe200000e0000 */
[----:B------:R-:W-:Y:S01]  /*6ad0*/  UMOV UR14, UR42 ;  /* 0x0000002a000e7c82 */ /* 0x000fe20008000000 */
[----:B------:R-:W-:Y:S01]  /*6ae0*/  UMOV UR15, UR36 ;  /* 0x00000024000f7c82 */ /* 0x000fe20008000000 */
[----:B------:R-:W-:Y:S02]  /*6af0*/  UIADD3 UR9, UPT, UPT, UR41, 0x40, URZ ;  /* 0x0000004029097890 */ /* 0x000fe4000fffe0ff */
[----:B------:R-:W-:Y:S01]  /*6b00*/  UIADD3 UR8, UPT, UPT, UR46, 0x2200, URZ ;  /* 0x000022002e087890 */ /* 0x000fe2000fffe0ff */
[----:B------:R-:W-:Y:S01]  /*6b10*/  UMOV UR10, UR42 ;  /* 0x0000002a000a7c82 */ /* 0x000fe20008000000 */
[----:B------:R-:W-:Y:S01]  /*6b20*/  UMOV UR11, UR36 ;  /* 0x00000024000b7c82 */ /* 0x000fe20008000000 */
[----:B------:R-:W-:Y:S02]  /*6b30*/  UIADD3 UR5, UPT, UPT, UR41, 0x60, URZ ;  /* 0x0000006029057890 */ /* 0x000fe4000fffe0ff */
[----:B------:R-:W-:Y:S03]  /*6b40*/  UIADD3 UR4, UPT, UPT, UR46, 0x3200, URZ ;  /* 0x000032002e047890 */ /* 0x000fe6000fffe0ff */
[----:B------:R4:W-:Y:S01]  /*6b50*/  UTMASTG.3D [UR40], [UR16] ;  /* 0x00000028100073b5 */ /* 0x0009e20008010000 */
[----:B------:R-:W-:Y:S01]  /*6b60*/  UMOV UR6, UR42 ;  /* 0x0000002a00067c82 */ /* 0x000fe20008000000 */
[----:B------:R-:W-:Y:S01]  /*6b70*/  UMOV UR7, UR36 ;  /* 0x0000002400077c82 */ /* 0x000fe20008000000 */
[----:B------:R4:W-:Y:S01]  /*6b80*/  UTMASTG.3D [UR12], [UR16] ;  /* 0x0000000c100073b5 */ /* 0x0009e20008010000 */
[----:B------:R4:W-:Y:S02]  /*6b90*/  UTMASTG.3D [UR8], [UR16] ;  /* 0x00000008100073b5 */ /* 0x0009e40008010000 */
[----:B------:R4:W-:Y:S01]  /*6ba0*/  UTMASTG.3D [UR4], [UR16] ;  /* 0x00000004100073b5 */ /* 0x0009e20008010000 */
[----:B------:R0:W-:Y:S01]  /*6bb0*/  UTMACMDFLUSH ;  /* 0x00000000000079b7 */ /* 0x0001e20000000000 */
[----:B----4-:R-:W-:Y:S04]  /*6bc0*/  DEPBAR.LE SB0, 0x1 ;  /* 0x000080400000791a */ /* 0x010fe80000000000 */
.L_x_98:
[----:B------:R-:W-:Y:S05]  /*6bd0*/  BSYNC.RECONVERGENT B0 ;  /* 0x0000000000007941 */ /* 0x000fea0003800200 */
.L_x_97:
[----:B------:R-:W-:Y:S01]  /*6be0*/  BAR.SYNC.DEFER_BLOCKING 0x1, 0x80 ;  /* 0x0042000000007b1d */ /* 0x000fe20000010000 */
[----:B------:R-:W-:Y:S01]  /*6bf0*/  ISETP.NE.AND P1, PT, R113, RZ, PT ;  /* 0x000000ff7100720c */ /* 0x000fe20003f25270 */
[----:B------:R-:W-:Y:S01]  /*6c00*/  UISETP.NE.AND UP0, UPT, UR47, URZ, UPT ;  /* 0x000000ff2f00728c */ /* 0x000fe2000bf05270 */
[----:B-1----:R-:W-:Y:S11]  /*6c10*/  LEA R3, R115, UR46, 0x3 ;  /* 0x0000002e73037c11 */ /* 0x002ff6000f8e18ff */
[----:B---3--:R-:W-:Y:S01]  /*6c20*/  @P1 SHF.L.U32 R4, R105, 0x1f, RZ ;  /* 0x0000001f69041819 */ /* 0x008fe200000006ff */
[----:B------:R-:W-:Y:S06]  /*6c30*/  BRA.U !UP0, `(.L_x_99) ;  /* 0x0000000108247547 */ /* 0x000fec000b800000 */
[----:B------:R-:W-:Y:S01]  /*6c40*/  IMAD.U32 R5, RZ, RZ, UR48 ;  /* 0x00000030ff057e24 */ /* 0x000fe2000f8e00ff */
[----:B------:R-:W-:Y:S01]  /*6c50*/  MOV R0, UR37 ;  /* 0x0000002500007c02 */ /* 0x000fe20008000f00 */
[----:B------:R-:W-:Y:S03]  /*6c60*/  UIADD3 UR48, UPT, UPT, UR48, 0x1, URZ ;  /* 0x0000000130307890 */ /* 0x000fe6000fffe0ff */
[----:B------:R-:W-:Y:S01]  /*6c70*/  @P1 LEA R5, R5, UR46, 0x3 ;  /* 0x0000002e05051c11 */ /* 0x000fe2000f8e18ff */
[----:B------:R-:W-:Y:S04]  /*6c80*/  UISETP.NE.AND UP0, UPT, UR48, 0x4, UPT ;  /* 0x000000043000788c */ /* 0x000fe8000bf05270 */
[----:B------:R-:W-:Y:S01]  /*6c90*/  @P1 VIADD R5, R5, 0x80 ;  /* 0x0000008005051836 */ /* 0x000fe20000000000 */
[----:B------:R-:W-:Y:S04]  /*6ca0*/  USEL UR48, UR48, URZ, UP0 ;  /* 0x000000ff30307287 */ /* 0x000fe80008000000 */
[----:B------:R-:W-:Y:S04]  /*6cb0*/  @P1 PRMT R0, R0, 0x654, R5 ;  /* 0x0000065400001816 */ /* 0x000fe80000000005 */
[----:B------:R1:W-:Y:S04]  /*6cc0*/  @P1 SYNCS.ARRIVE.TRANS64.RED.A1T0 RZ, [R0+URZ], RZ ;  /* 0x000000ff00ff19a7 */ /* 0x0003e800081004ff */
.L_x_99:
[----:B------:R-:W3:Y:S01]  /*6cd0*/  @P1 SYNCS.PHASECHK.TRANS64.TRYWAIT P0, [R3+URZ+0x60], R4 ;  /* 0x00006004030015a7 */ /* 0x000ee200080011ff */
[----:B------:R-:W-:Y:S01]  /*6ce0*/  BSSY B1, `(.L_x_100) ;  /* 0x0000033000017945 */ /* 0x000fe20003800000 */
[----:B---3--:R-:W-:Y:S03]  /*6cf0*/  @P1 SEL R116, RZ, 0x1, !P0 ;  /* 0x00000001ff741807 */ /* 0x008fe60004000000 */
[----:B------:R-:W-:Y:S05]  /*6d00*/  @!P1 BRA `(.L_x_101) ;  /* 0x0000000000c09947 */ /* 0x000fea0003800000 */
[----:B------:R-:W-:Y:S01]  /*6d10*/  ISETP.NE.AND P0, PT, R116, RZ, PT ;  /* 0x000000ff7400720c */ /* 0x000fe20003f05270 */
[----:B------:R-:W-:Y:S01]  /*6d20*/  BSSY B0, `(.L_x_102) ;  /* 0x0000009000007945 */ /* 0x000fe20003800000 */
[----:B------:R-:W-:Y:S11]  /*6d30*/  ISETP.NE.AND P1, PT, R117, RZ, PT ;  /* 0x000000ff7500720c */ /* 0x000ff60003f25270 */
[----:B------:R-:W-:Y:S02]  /*6d40*/  @!UPT UIADD3 URZ, UPT, UPT, URZ, URZ, URZ ;  /* 0x000000fffffff290 */ /* 0x000fe4000fffe0ff */
[C---:B------:R-:W-:Y:S02]  /*6d50*/  @P1 IMAD R5, R115.reuse, 0x4000, R95 ;  /* 0x0000400073051824 */ /* 0x040fe400078e025f */
[----:B------:R-:W-:Y:S01]  /*6d60*/  @P1 IMAD R4, R115, 0x4000, R112 ;  /* 0x0000400073041824 */ /* 0x000fe200078e0270 */
[----:B------:R-:W-:Y:S06]  /*6d70*/  @P0 BRA `(.L_x_103) ;  /* 0x00000000000c0947 */ /* 0x000fec0003800000 */
[----:B-1----:R-:W-:Y:S04]  /*6d80*/  SHF.L.U32 R0, R105, 0x1f, RZ ;  /* 0x0000001f69007819 */ /* 0x002fe800000006ff */
[----:B------:R-:W1:Y:S02]  /*6d90*/  SYNCS.PHASECHK.TRANS64.TRYWAIT P0, [R3+URZ+0x60], R0 ;  /* 0x00006000030075a7 */ /* 0x000e6400080011ff */
[----:B-1----:R-:W-:Y:S05]  /*6da0*/  @!P0 BRA `(.L_x_104) ;  /* 0x00000034007c8947 */ /* 0x002fea0003800000 */
.L_x_103:
[----:B------:R-:W-:Y:S05]  /*6db0*/  BSYNC B0 ;  /* 0x0000000000007941 */ /* 0x000fea0003800000 */
.L_x_102:
[----:B------:R-:W-:Y:S11]  /*6dc0*/  ISETP.NE.AND P0, PT, R117, RZ, PT ;  /* 0x000000ff7500720c */ /* 0x000ff60003f05270 */
[----:B------:R-:W-:Y:S02]  /*6dd0*/  @!UPT UIADD3 URZ, UPT, UPT, URZ, URZ, URZ ;  /* 0x000000fffffff290 */ /* 0x000fe4000fffe0ff */
[----:B------:R3:W4:Y:S01]  /*6de0*/  @P0 LDS R48, [R5+0x200] ;  /* 0x0002000005300984 */ /* 0x0007220000000800 */
[C---:B-1----:R-:W-:Y:S01]  /*6df0*/  @P0 IMAD R0, R115.reuse, 0x4000, R99 ;  /* 0x0000400073000824 */ /* 0x042fe200078e0263 */
[C---:B------:R-:W-:Y:S01]  /*6e00*/  @P0 LEA R3, R115.reuse, R110, 0xe ;  /* 0x0000006e73030211 */ /* 0x040fe200078e70ff */
[----:B------:R-:W-:Y:S01]  /*6e10*/  VIADD R115, R115, 0x1 ;  /* 0x0000000173737836 */ /* 0x000fe20000000000 */
[----:B------:R3:W1:Y:S04]  /*6e20*/  @P0 LDS R53, [R5+0x400] ;  /* 0x0004000005350984 */ /* 0x0006680000000800 */
        /* <DEDUP_REMOVED lines=14> */
[----:B------:R3:W1:Y:S04]  /*6f10*/  @P0 LDS R51, [R0] ;  /* 0x0000000000330984 */ /* 0x0006680000000800 */
        /* <DEDUP_REMOVED lines=14> */
[----:B----4-:R3:W1:Y:S02]  /*7000*/  @P0 LDS R80, [R3+0xe00] ;  /* 0x000e000003500984 */ /* 0x0106640000000800 */
.L_x_101:
[----:B------:R-:W-:Y:S05]  /*7010*/  BSYNC B1 ;  /* 0x0000000000017941 */ /* 0x000fea0003800000 */
.L_x_100:
[----:B---3--:R-:W-:Y:S05]  /*7020*/  VIADD R3, R47, 0x20 ;  /* 0x000000202f037836 */ /* 0x008fea0000000000 */
[----:B------:R-:W-:Y:S04]  /*7030*/  SHF.R.U32.HI R3, RZ, 0x15, R3 ;  /* 0x00000015ff037819 */ /* 0x000fe80000011603 */
[----:B------:R-:W-:Y:S11]  /*7040*/  LOP3.LUT P0, RZ, R3, 0x3, R98, 0x48, !PT ;  /* 0x0000000303ff7812 */ /* 0x000ff60007804862 */
[----:B------:R-:W-:Y:S02]  /*7050*/  @!UPT UIADD3 URZ, UPT, UPT, URZ, URZ, URZ ;  /* 0x000000fffffff290 */ /* 0x000fe4000fffe0ff */
[----:B------:R-:W-:Y:S05]  /*7060*/  @!P0 BRA `(.L_x_105) ;  /* 0x0000000000408947 */ /* 0x000fea0003800000 */
[----:B------:R-:W3:Y:S01]  /*7070*/  LDCU.64 UR8, c[0x4][0x70] ;  /* 0x01000e00ff0877ac */ /* 0x000ee20008000a00 */
[----:B------:R-:W-:Y:S01]  /*7080*/  MOV R15, 0x0 ;  /* 0x00000000000f7802 */ /* 0x000fe20000000f00 */
[----:B------:R-:W-:Y:S02]  /*7090*/  HFMA2 R12, -RZ, RZ, 0, 5.9604644775390625e-08 ;  /* 0x00000001ff0c7431 */ /* 0x000fe400000001ff */
[----:B------:R-:W-:Y:S02]  /*70a0*/  IMAD.MOV.U32 R8, RZ, RZ, 0x192 ;  /* 0x00000192ff087424 */ /* 0x000fe400078e00ff */
[----:B------:R-:W-:Y:S01]  /*70b0*/  IMAD.MOV.U32 R13, RZ, RZ, RZ ;  /* 0x000000ffff0d7224 */ /* 0x000fe200078e00ff */
[----:B------:R-:W4:Y:S01]  /*70c0*/  LDCU.64 UR6, c[0x4][0x78] ;  /* 0x01000f00ff0677ac */ /* 0x000f220008000a00 */
[----:B------:R-:W1:Y:S01]  /*70d0*/  LDC.64 R14, c[0x4][R15] ;  /* 0x010000000f0e7b82 */ /* 0x000e620000000a00 */
[----:B------:R-:W5:Y:S01]  /*70e0*/  LDCU.64 UR4, c[0x4][0x10] ;  /* 0x01000200ff0477ac */ /* 0x000f620008000a00 */
[----:B---3--:R-:W-:Y:S01]  /*70f0*/  MOV R5, UR9 ;  /* 0x0000000900057c02 */ /* 0x008fe20008000f00 */
[----:B------:R-:W-:Y:S01]  /*7100*/  IMAD.U32 R4, RZ, RZ, UR8 ;  /* 0x00000008ff047e24 */ /* 0x000fe2000f8e00ff */
[----:B----4-:R-:W-:Y:S01]  /*7110*/  MOV R7, UR7 ;  /* 0x0000000700077c02 */ /* 0x010fe20008000f00 */
[----:B------:R-:W-:Y:S01]  /*7120*/  IMAD.U32 R6, RZ, RZ, UR6 ;  /* 0x00000006ff067e24 */ /* 0x000fe2000f8e00ff */
[----:B-----5:R-:W-:Y:S01]  /*7130*/  MOV R11, UR5 ;  /* 0x00000005000b7c02 */ /* 0x020fe20008000f00 */
[----:B------:R-:W-:Y:S02]  /*7140*/  IMAD.U32 R10, RZ, RZ, UR4 ;  /* 0x00000004ff0a7e24 */ /* 0x000fe4000f8e00ff */
[----:B------:R-:W-:Y:S07]  /*7150*/  LEPC R20, `(.L_x_105) ;  /* 0x000000001014794e */ /* 0x000fee0000000000 */
[----:B-12---:R-:W-:Y:S05]  /*7160*/  CALL.ABS.NOINC R14 ;  /* 0x000000000e007343 */ /* 0x006fea0003c00000 */
.L_x_105:
[----:B------:R-:W-:Y:S05]  /*7170*/  WARPSYNC.ALL ;  /* 0x0000000000007948 */ /* 0x000fea0003800000 */
[----:B------:R-:W-:Y:S01]  /*7180*/  R2UR UR4, R47 ;  /* 0x000000002f0472ca */ /* 0x000fe200000e0000 */
[----:B------:R-:W-:Y:S01]  /*7190*/  BSSY.RECONVERGENT B0, `(.L_x_106) ;  /* 0x000008b000007945 */ /* 0x000fe20003800200 */
[----:B------:R-:W-:Y:S02]  /*71a0*/  ISETP.NE.AND P6, PT, R113, RZ, PT ;  /* 0x000000ff7100720c */ /* 0x000fe40003fc5270 */
[----:B------:R-:W-:Y:S02]  /*71b0*/  ISETP.NE.AND P0, PT, R107, RZ, PT ;  /* 0x000000ff6b00720c */ /* 0x000fe40003f05270 */
[----:B------:R-:W-:Y:S02]  /*71c0*/  MOV R3, UR48 ;  /* 0x0000003000037c02 */ /* 0x000fe40008000f00 */
[----:B-1----:R-:W-:Y:S05]  /*71d0*/  MOV R0, UR37 ;  /* 0x0000002500007c02 */ /* 0x002fea0008000f00 */
[----:B------:R-:W1:Y:S02]  /*71e0*/  LDTM.x32 R4, tmem[UR4+0x20] ;  /* 0x00002004000479ee */ /* 0x000e6400082c0000 */
[----:B------:R-:W-:Y:S02]  /*71f0*/  @P6 LEA R3, R3, UR46, 0x3 ;  /* 0x0000002e03036c11 */ /* 0x000fe4000f8e18ff */
[----:B------:R-:W-:Y:S02]  /*7200*/  @P6 SHF.L.U32 R118, R105, 0x1f, RZ ;  /* 0x0000001f69766819 */ /* 0x000fe400000006ff */
[----:B------:R-:W-:Y:S04]  /*7210*/  @P6 IADD3 R3, PT, PT, R3, 0x80, RZ ;  /* 0x0000008003036810 */ /* 0x000fe80007ffe0ff */
[----:B------:R-:W-:Y:S02]  /*7220*/  @P6 PRMT R0, R0, 0x654, R3 ;  /* 0x0000065400006816 */ /* 0x000fe40000000003 */
[----:B------:R-:W-:Y:S01]  /*7230*/  LEA R3, R115, UR46, 0x3 ;  /* 0x0000002e73037c11 */ /* 0x000fe2000f8e18ff */
[C---:B-1----:R-:W-:Y:S01]  /*7240*/  FMUL R4, R46.reuse, R4 ;  /* 0x000000042e047220 */ /* 0x042fe20000400000 */
        /* <DEDUP_REMOVED lines=100> */
[----:B---3--:R-:W3:Y:S02]  /*7890*/  FENCE.VIEW.ASYNC.S ;  /* 0x00000000000073c6 */ /* 0x008ee40000000000 */
[----:B---3--:R-:W-:Y:S06]  /*78a0*/  BAR.SYNC.DEFER_BLOCKING 0x1, 0x80 ;  /* 0x0042000000007b1d */ /* 0x008fec0000010000 */
[----:B------:R-:W-:Y:S05]  /*78b0*/  @P0 BRA `(.L_x_107) ;  /* 0x0000000000600947 */ /* 0x000fea0003800000 */
[----:B------:R-:W-:Y:S02]  /*78c0*/  UIADD3 UR20, UP0, UPT, UR50, 0x880, URZ ;  /* 0x0000088032147890 */ /* 0x000fe4000ff1e0ff */
[----:B------:R-:W-:Y:S02]  /*78d0*/  UIADD3 UR14, UPT, UPT, UR42, 0x20, URZ ;  /* 0x000000202a0e7890 */ /* 0x000fe4000fffe0ff */
[----:B------:R-:W-:Y:S02]  /*78e0*/  UIADD3 UR12, UPT, UPT, UR46, 0x4200, URZ ;  /* 0x000042002e0c7890 */ /* 0x000fe4000fffe0ff */
[----:B------:R-:W-:Y:S01]  /*78f0*/  UIADD3.X UR21, UPT, UPT, URZ, UR51, URZ, UP0, !UPT ;  /* 0x00000033ff157290 */ /* 0x000fe200087fe4ff */
[----:B------:R-:W-:Y:S01]  /*7900*/  UMOV UR13, UR41 ;  /* 0x00000029000d7c82 */ /* 0x000fe20008000000 */
[----:B------:R-:W-:Y:S01]  /*7910*/  UMOV UR15, UR36 ;  /* 0x00000024000f7c82 */ /* 0x000fe20008000000 */
[----:B------:R-:W-:Y:S02]  /*7920*/  UIADD3 UR17, UPT, UPT, UR41, 0x20, URZ ;  /* 0x0000002029117890 */ /* 0x000fe4000fffe0ff */
[----:B------:R-:W-:Y:S01]  /*7930*/  UIADD3 UR16, UPT, UPT, UR46, 0x5200, URZ ;  /* 0x000052002e107890 */ /* 0x000fe2000fffe0ff */
[----:B------:R-:W-:Y:S03]  /*7940*/  UMOV UR19, UR36 ;  /* 0x0000002400137c82 */ /* 0x000fe60008000000 */
[----:B------:R3:W-:Y:S01]  /*7950*/  UTMASTG.3D [UR12], [UR20] ;  /* 0x0000000c140073b5 */ /* 0x0007e20008010000 */
[----:B------:R-:W-:Y:S01]  /*7960*/  UMOV UR18, UR14 ;  /* 0x0000000e00127c82 */ /* 0x000fe20008000000 */
[----:B------:R-:W-:Y:S02]  /*7970*/  UIADD3 UR9, UPT, UPT, UR41, 0x40, URZ ;  /* 0x0000004029097890 */ /* 0x000fe4000fffe0ff */
[----:B------:R-:W-:Y:S01]  /*7980*/  UIADD3 UR8, UPT, UPT, UR46, 0x6200, URZ ;  /* 0x000062002e087890 */ /* 0x000fe2000fffe0ff */
[----:B------:R-:W-:Y:S01]  /*7990*/  UMOV UR11, UR36 ;  /* 0x00000024000b7c82 */ /* 0x000fe20008000000 */
[----:B------:R-:W-:Y:S01]  /*79a0*/  UMOV UR10, UR14 ;  /* 0x0000000e000a7c82 */ /* 0x000fe20008000000 */
[----:B------:R3:W-:Y:S01]  /*79b0*/  UTMASTG.3D [UR16], [UR20] ;  /* 0x00000010140073b5 */ /* 0x0007e20008010000 */
[----:B------:R-:W-:Y:S02]  /*79c0*/  UIADD3 UR5, UPT, UPT, UR41, 0x60, URZ ;  /* 0x0000006029057890 */ /* 0x000fe4000fffe0ff */
[----:B------:R-:W-:Y:S01]  /*79d0*/  UIADD3 UR4, UPT, UPT, UR46, 0x7200, URZ ;  /* 0x000072002e047890 */ /* 0x000fe2000fffe0ff */
[----:B------:R-:W-:Y:S01]  /*79e0*/  UMOV UR7, UR36 ;  /* 0x0000002400077c82 */ /* 0x000fe20008000000 */
[----:B------:R-:W-:Y:S01]  /*79f0*/  UMOV UR6, UR14 ;  /* 0x0000000e00067c82 */ /* 0x000fe20008000000 */
[----:B------:R3:W-:Y:S06]  /*7a00*/  UTMASTG.3D [UR8], [UR20] ;  /* 0x00000008140073b5 */ /* 0x0007ec0008010000 */
[----:B------:R3:W-:Y:S01]  /*7a10*/  UTMASTG.3D [UR4], [UR20] ;  /* 0x00000004140073b5 */ /* 0x0007e20008010000 */
[----:B------:R0:W-:Y:S01]  /*7a20*/  UTMACMDFLUSH ;  /* 0x00000000000079b7 */ /* 0x0001e20000000000 */
[----:B---3--:R-:W-:Y:S04]  /*7a30*/  DEPBAR.LE SB0, 0x1 ;  /* 0x000080400000791a */ /* 0x008fe80000000000 */
.L_x_107:
[----:B------:R-:W-:Y:S05]  /*7a40*/  BSYNC.RECONVERGENT B0 ;  /* 0x0000000000007941 */ /* 0x000fea0003800200 */
.L_x_106:
[----:B------:R-:W-:Y:S01]  /*7a50*/  BAR.SYNC.DEFER_BLOCKING 0x1, 0x80 ;  /* 0x0042000000007b1d */ /* 0x000fe20000010000 */
[----:B------:R-:W-:Y:S04]  /*7a60*/  UIADD3 UR40, UPT, UPT, UR48, 0x1, URZ ;  /* 0x0000000130287890 */ /* 0x000fe8000fffe0ff */
[----:B------:R-:W-:Y:S04]  /*7a70*/  UISETP.NE.AND UP0, UPT, UR40, 0x4, UPT ;  /* 0x000000042800788c */ /* 0x000fe8000bf05270 */
[----:B------:R-:W-:Y:S01]  /*7a80*/  USEL UR40, UR40, URZ, UP0 ;  /* 0x000000ff28287287 */ /* 0x000fe20008000000 */
[----:B------:R3:W-:Y:S01]  /*7a90*/  @P6 SYNCS.ARRIVE.TRANS64.RED.A1T0 RZ, [R0+URZ], RZ ;  /* 0x000000ff00ff69a7 */ /* 0x0007e200081004ff */
[----:B------:R-:W-:Y:S01]  /*7aa0*/  BSSY B1, `(.L_x_108) ;  /* 0x0000034000017945 */ /* 0x000fe20003800000 */
[----:B------:R-:W4:Y:S02]  /*7ab0*/  @P6 SYNCS.PHASECHK.TRANS64.TRYWAIT P0, [R3+URZ+0x60], R118 ;  /* 0x00006076030065a7 */ /* 0x000f2400080011ff */
[----:B----4-:R-:W-:Y:S01]  /*7ac0*/  @P6 SEL R116, RZ, 0x1, !P0 ;  /* 0x00000001ff746807 */ /* 0x010fe20004000000 */
[----:B---3--:R-:W-:Y:S06]  /*7ad0*/  @!P6 BRA `(.L_x_109) ;  /* 0x0000000000c0e947 */ /* 0x008fec0003800000 */
[----:B------:R-:W-:Y:S01]  /*7ae0*/  ISETP.NE.AND P0, PT, R116, RZ, PT ;  /* 0x000000ff7400720c */ /* 0x000fe20003f05270 */
[----:B------:R-:W-:Y:S01]  /*7af0*/  BSSY B0, `(.L_x_110) ;  /* 0x0000009000007945 */ /* 0x000fe20003800000 */
[----:B------:R-:W-:Y:S11]  /*7b00*/  ISETP.NE.AND P1, PT, R117, RZ, PT ;  /* 0x000000ff7500720c */ /* 0x000ff60003f25270 */
[----:B------:R-:W-:Y:S02]  /*7b10*/  @!UPT UIADD3 URZ, UPT, UPT, URZ, URZ, URZ ;  /* 0x000000fffffff290 */ /* 0x000fe4000fffe0ff */
[C---:B-1----:R-:W-:Y:S02]  /*7b20*/  @P1 IMAD R4, R115.reuse, 0x4000, R95 ;  /* 0x0000400073041824 */ /* 0x042fe400078e025f */
[----:B------:R-:W-:Y:S01]  /*7b30*/  @P1 IMAD R0, R115, 0x4000, R112 ;  /* 0x0000400073001824 */ /* 0x000fe200078e0270 */
[----:B------:R-:W-:Y:S06]  /*7b40*/  @P0 BRA `(.L_x_111) ;  /* 0x00000000000c0947 */ /* 0x000fec0003800000 */
[----:B------:R-:W-:Y:S04]  /*7b50*/  SHF.L.U32 R6, R105, 0x1f, RZ ;  /* 0x0000001f69067819 */ /* 0x000fe800000006ff */
[----:B------:R-:W1:Y:S02]  /*7b60*/  SYNCS.PHASECHK.TRANS64.TRYWAIT P0, [R3+URZ+0x60], R6 ;  /* 0x00006006030075a7 */ /* 0x000e6400080011ff */
[----:B-1----:R-:W-:Y:S05]  /*7b70*/  @!P0 BRA `(.L_x_112) ;  /* 0x00000028001c8947 */ /* 0x002fea0003800000 */
.L_x_111:
[----:B------:R-:W-:Y:S05]  /*7b80*/  BSYNC B0 ;  /* 0x0000000000007941 */ /* 0x000fea0003800000 */
.L_x_110:
        /* <DEDUP_REMOVED lines=37> */
.L_x_109:
[----:B------:R-:W-:Y:S05]  /*7de0*/  BSYNC B1 ;  /* 0x0000000000017941 */ /* 0x000fea0003800000 */
.L_x_108:
[----:B---3--:R-:W-:Y:S05]  /*7df0*/  VIADD R3, R47, 0x40 ;  /* 0x000000402f037836 */ /* 0x008fea0000000000 */
[----:B------:R-:W-:Y:S04]  /*7e00*/  SHF.R.U32.HI R3, RZ, 0x15, R3 ;  /* 0x00000015ff037819 */ /* 0x000fe80000011603 */
[----:B------:R-:W-:Y:S11]  /*7e10*/  LOP3.LUT P0, RZ, R3, 0x3, R98, 0x48, !PT ;  /* 0x0000000303ff7812 */ /* 0x000ff60007804862 */
[----:B------:R-:W-:Y:S02]  /*7e20*/  @!UPT UIADD3 URZ, UPT, UPT, URZ, URZ, URZ ;  /* 0x000000fffffff290 */ /* 0x000fe4000fffe0ff */
[----:B------:R-:W-:Y:S05]  /*7e30*/  @!P0 BRA `(.L_x_113) ;  /* 0x0000000000408947 */ /* 0x000fea0003800000 */
[----:B------:R-:W3:Y:S01]  /*7e40*/  LDCU.64 UR8, c[0x4][0x70] ;  /* 0x01000e00ff0877ac */ /* 0x000ee20008000a00 */
[----:B-1----:R-:W-:Y:S01]  /*7e50*/  MOV R15, 0x0 ;  /* 0x00000000000f7802 */ /* 0x002fe20000000f00 */
[----:B------:R-:W-:Y:S02]  /*7e60*/  HFMA2 R12, -RZ, RZ, 0, 5.9604644775390625e-08 ;  /* 0x00000001ff0c7431 */ /* 0x000fe400000001ff */
[----:B------:R-:W-:Y:S02]  /*7e70*/  IMAD.MOV.U32 R8, RZ, RZ, 0x192 ;  /* 0x00000192ff087424 */ /* 0x000fe400078e00ff */
[----:B------:R-:W-:Y:S01]  /*7e80*/  IMAD.MOV.U32 R13, RZ, RZ, RZ ;  /* 0x000000ffff0d7224 */ /* 0x000fe200078e00ff */
[----:B------:R-:W1:Y:S01]  /*7e90*/  LDCU.64 UR6, c[0x4][0x78] ;  /* 0x01000f00ff0677ac */ /* 0x000e620008000a00 */
[----:B------:R-:W4:Y:S01]  /*7ea0*/  LDC.64 R14, c[0x4][R15] ;  /* 0x010000000f0e7b82 */ /* 0x000f220000000a00 */
[----:B------:R-:W5:Y:S01]  /*7eb0*/  LDCU.64 UR4, c[0x4][0x10] ;  /* 0x01000200ff0477ac */ /* 0x000f620008000a00 */
[----:B---3--:R-:W-:Y:S01]  /*7ec0*/  MOV R5, UR9 ;  /* 0x0000000900057c02 */ /* 0x008fe20008000f00 */
[----:B------:R-:W-:Y:S01]  /*7ed0*/  IMAD.U32 R4, RZ, RZ, UR8 ;  /* 0x00000008ff047e24 */ /* 0x000fe2000f8e00ff */
[----:B-1----:R-:W-:Y:S01]  /*7ee0*/  MOV R7, UR7 ;  /* 0x0000000700077c02 */ /* 0x002fe20008000f00 */
[----:B------:R-:W-:Y:S01]  /*7ef0*/  IMAD.U32 R6, RZ, RZ, UR6 ;  /* 0x00000006ff067e24 */ /* 0x000fe2000f8e00ff */
[----:B-----5:R-:W-:Y:S01]  /*7f00*/  MOV R11, UR5 ;  /* 0x00000005000b7c02 */ /* 0x020fe20008000f00 */
[----:B------:R-:W-:Y:S02]  /*7f10*/  IMAD.U32 R10, RZ, RZ, UR4 ;  /* 0x00000004ff0a7e24 */ /* 0x000fe4000f8e00ff */
[----:B------:R-:W-:Y:S07]  /*7f20*/  LEPC R20, `(.L_x_113) ;  /* 0x000000001014794e */ /* 0x000fee0000000000 */
[----:B--2-4-:R-:W-:Y:S05]  /*7f30*/  CALL.ABS.NOINC R14 ;  /* 0x000000000e007343 */ /* 0x014fea0003c00000 */
.L_x_113:
[----:B------:R-:W-:Y:S05]  /*7f40*/  WARPSYNC.ALL ;  /* 0x0000000000007948 */ /* 0x000fea0003800000 */
[----:B------:R-:W-:Y:S01]  /*7f50*/  R2UR UR4, R47 ;  /* 0x000000002f0472ca */ /* 0x000fe200000e0000 */
[----:B------:R-:W-:Y:S01]  /*7f60*/  BSSY.RECONVERGENT B0, `(.L_x_114) ;  /* 0x000008b000007945 */ /* 0x000fe20003800200 */
[----:B------:R-:W-:Y:S02]  /*7f70*/  ISETP.NE.AND P6, PT, R113, RZ, PT ;  /* 0x000000ff7100720c */ /* 0x000fe40003fc5270 */
[----:B------:R-:W-:Y:S02]  /*7f80*/  ISETP.NE.AND P0, PT, R107, RZ, PT ;  /* 0x000000ff6b00720c */ /* 0x000fe40003f05270 */
[----:B------:R-:W-:Y:S02]  /*7f90*/  MOV R3, UR40 ;  /* 0x0000002800037c02 */ /* 0x000fe40008000f00 */
[----:B------:R-:W-:Y:S02]  /*7fa0*/  MOV R0, UR37 ;  /* 0x0000002500007c02 */ /* 0x000fe40008000f00 */
[----:B------:R-:W-:Y:S03]  /*7fb0*/  LEA R118, R115, UR46, 0x3 ;  /* 0x0000002e73767c11 */ /* 0x000fe6000f8e18ff */
[----:B-1----:R-:W1:Y:S02]  /*7fc0*/  LDTM.x32 R4, tmem[UR4+0x40] ;  /* 0x00004004000479ee */ /* 0x002e6400082c0000 */
[----:B------:R-:W-:Y:S04]  /*7fd0*/  @P6 LEA R3, R3, UR46, 0x3 ;  /* 0x0000002e03036c11 */ /* 0x000fe8000f8e18ff */
[----:B------:R-:W-:Y:S04]  /*7fe0*/  @P6 IADD3 R3, PT, PT, R3, 0x80, RZ ;  /* 0x0000008003036810 */ /* 0x000fe80007ffe0ff */
[----:B------:R-:W-:Y:S02]  /*7ff0*/  @P6 PRMT R0, R0, 0x654, R3 ;  /* 0x0000065400006816 */ /* 0x000fe40000000003 */
[----:B------:R-:W-:Y:S01]  /*8000*/  @P6 SHF.L.U32 R3, R105, 0x1f, RZ ;  /* 0x0000001f69036819 */ /* 0x000fe200000006ff */
        /* <DEDUP_REMOVED lines=128> */
.L_x_115:
[----:B------:R-:W-:Y:S05]  /*8810*/  BSYNC.RECONVERGENT B0 ;  /* 0x0000000000007941 */ /* 0x000fea0003800200 */
.L_x_114:
        /* <DEDUP_REMOVED lines=19> */
.L_x_119:
[----:B------:R-:W-:Y:S05]  /*8950*/  BSYNC B0 ;  /* 0x0000000000007941 */ /* 0x000fea0003800000 */
.L_x_118:
[----:B------:R-:W-:Y:S11]  /*8960*/  ISETP.NE.AND P0, PT, R117, RZ, PT ;  /* 0x000000ff7500720c */ /* 0x000ff60003f05270 */
[----:B------:R-:W-:Y:S02]  /*8970*/  @!UPT UIADD3 URZ, UPT, UPT, URZ, URZ, URZ ;  /* 0x000000fffffff290 */ /* 0x000fe4000fffe0ff */
[----:B------:R3:W4:Y:S01]  /*8980*/  @P0 LDS R48, [R4+0x200] ;  /* 0x0002000004300984 */ /* 0x0007220000000800 */
[C---:B-1----:R-:W-:Y:S01]  /*8990*/  @P0 IMAD R3, R115.reuse, 0x4000, R99 ;  /* 0x0000400073030824 */ /* 0x042fe200078e0263 */
[----:B------:R-:W-:Y:S02]  /*89a0*/  @P0 LEA R115, R115, R110, 0xe ;  /* 0x0000006e73730211 */ /* 0x000fe400078e70ff */
        /* <DEDUP_REMOVED lines=31> */
.L_x_117:
[----:B------:R-:W-:Y:S05]  /*8ba0*/  BSYNC B1 ;  /* 0x0000000000017941 */ /* 0x000fea0003800000 */
.L_x_116:
        /* <DEDUP_REMOVED lines=21> */
.L_x_121:
[----:B------:R-:W-:Y:S01]  /*8d00*/  ISETP.NE.AND P0, PT, R107, RZ, PT ;  /* 0x000000ff6b00720c */ /* 0x000fe20003f05270 */
[----:B------:R-:W-:Y:S05]  /*8d10*/  WARPSYNC.ALL ;  /* 0x0000000000007948 */ /* 0x000fea0003800000 */
[----:B------:R-:W-:Y:S01]  /*8d20*/  R2UR UR4, R47 ;  /* 0x000000002f0472ca */ /* 0x000fe200000e0000 */
[----:B------:R-:W-:Y:S01]  /*8d30*/  BSSY.RECONVERGENT B0, `(.L_x_122) ;  /* 0x0000087000007945 */ /* 0x000fe20003800200 */
[----:B------:R-:W-:Y:S11]  /*8d40*/  R2UR UR5, R114 ;  /* 0x00000000720572ca */ /* 0x000ff600000e0000 */
[----:B-1----:R-:W1:Y:S01]  /*8d50*/  LDTM.x32 R4, tmem[UR4+0x60] ;  /* 0x00006004000479ee */ /* 0x002e6200082c0000 */
[----:B------:R-:W-:Y:S01]  /*8d60*/  NOP ;  /* 0x0000000000007918 */ /* 0x000fe20000000000 */
[----:B------:R-:W-:Y:S04]  /*8d70*/  UIADD3 UR5, UPT, UPT, UR5, 0xe0, URZ ;  /* 0x000000e005057890 */ /* 0x000fe8000fffe0ff */
[----:B------:R-:W-:Y:S09]  /*8d80*/  UPRMT UR5, UR37, 0x654, UR5 ;  /* 0x0000065425057896 */ /* 0x000ff20008000005 */
[----:B-1----:R-:W-:Y:S01]  /*8d90*/  SYNCS.ARRIVE.TRANS64.RED.A1T0 RZ, [UR5], RZ ;  /* 0x000000ffffff79a7 */ /* 0x002fe20008100405 */
[C---:B------:R-:W-:Y:S01]  /*8da0*/  FMUL R4, R46.reuse, R4 ;  /* 0x000000042e047220 */ /* 0x040fe20000400000 */
        /* <DEDUP_REMOVED lines=127> */
.L_x_123:
[----:B------:R-:W-:Y:S05]  /*95a0*/  BSYNC.RECONVERGENT B0 ;  /* 0x0000000000007941 */ /* 0x000fea0003800200 */
.L_x_122:
[----:B------:R-:W-:Y:S01]  /*95b0*/  BAR.SYNC.DEFER_BLOCKING 0x1, 0x80 ;  /* 0x0042000000007b1d */ /* 0x000fe20000010000 */
[----:B------:R-:W-:Y:S01]  /*95c0*/  UISETP.NE.AND UP0, UPT, UR47, -0x4, UPT ;  /* 0xfffffffc2f00788c */ /* 0x000fe2000bf05270 */
[----:B------:R-:W-:Y:S08]  /*95d0*/  IADD3 R0, PT, PT, R44, 0x1, RZ ;  /* 0x000000012c007810 */ /* 0x000ff00007ffe0ff */
[----:B------:R-:W-:Y:S05]  /*95e0*/  BRA.U !UP0, `(.L_x_124) ;  /* 0x0000000108287547 */ /* 0x000fea000b800000 */
[----:B------:R-:W-:Y:S01]  /*95f0*/  ISETP.NE.AND P0, PT, R113, RZ, PT ;  /* 0x000000ff7100720c */ /* 0x000fe20003f05270 */
[----:B-1----:R-:W-:Y:S01]  /*9600*/  IMAD.U32 R4, RZ, RZ, UR48 ;  /* 0x00000030ff047e24 */ /* 0x002fe2000f8e00ff */
[----:B------:R-:W-:Y:S01]  /*9610*/  UIADD3 UR48, UPT, UPT, UR48, 0x1, URZ ;  /* 0x0000000130307890 */ /* 0x000fe2000fffe0ff */
[----:B------:R-:W-:Y:S03]  /*9620*/  IMAD.U32 R3, RZ, RZ, UR37 ;  /* 0x00000025ff037e24 */ /* 0x000fe6000f8e00ff */
[----:B------:R-:W-:Y:S04]  /*9630*/  UISETP.NE.AND UP0, UPT, UR48, 0x4, UPT ;  /* 0x000000043000788c */ /* 0x000fe8000bf05270 */
[----:B------:R-:W-:Y:S03]  /*9640*/  USEL UR48, UR48, URZ, UP0 ;  /* 0x000000ff30307287 */ /* 0x000fe60008000000 */
[----:B------:R-:W-:Y:S05]  /*9650*/  @P0 LEA R4, R4, UR46, 0x3 ;  /* 0x0000002e04040c11 */ /* 0x000fea000f8e18ff */
[----:B------:R-:W-:Y:S05]  /*9660*/  @P0 VIADD R4, R4, 0x80 ;  /* 0x0000008004040836 */ /* 0x000fea0000000000 */
[----:B------:R-:W-:Y:S04]  /*9670*/  @P0 PRMT R3, R3, 0x654, R4 ;  /* 0x0000065403030816 */ /* 0x000fe80000000004 */
[----:B------:R3:W-:Y:S03]  /*9680*/  @P0 SYNCS.ARRIVE.TRANS64.RED.A1T0 RZ, [R3+URZ], RZ ;  /* 0x000000ff03ff09a7 */ /* 0x0007e600081004ff */
.L_x_124:
[----:B------:R-:W-:Y:S01]  /*9690*/  ISETP.NE.AND P2, PT, R108, RZ, PT ;  /* 0x000000ff6c00720c */ /* 0x000fe20003f45270 */
[----:B---3--:R-:W-:Y:S01]  /*96a0*/  IMAD.IADD R3, R43, 0x1, R92 ;  /* 0x000000012b037824 */ /* 0x008fe200078e025c */
[----:B------:R-:W-:Y:S01]  /*96b0*/  ISETP.NE.AND P0, PT, R111, 0x2, PT ;  /* 0x000000026f00780c */ /* 0x000fe20003f05270 */
[----:B------:R-:W-:Y:S01]  /*96c0*/  UIADD3 UR47, UPT, UPT, UR47, 0x4, URZ ;  /* 0x000000042f2f7890 */ /* 0x000fe2000fffe0ff */
[----:B------:R-:W-:Y:S01]  /*96d0*/  ISETP.NE.AND P1, PT, R0, 0x2, PT ;  /* 0x000000020000780c */ /* 0x000fe20003f25270 */
[----:B-1----:R-:W-:Y:S01]  /*96e0*/  IMAD.IADD R20, R41, 0x1, R81 ;  /* 0x0000000129147824 */ /* 0x002fe200078e0251 */
[----:B------:R-:W-:Y:S02]  /*96f0*/  R2UR UR11, R3 ;  /* 0x00000000030b72ca */ /* 0x000fe400000e0000 */
[----:B------:R-:W-:Y:S02]  /*9700*/  SEL R4, RZ, 0x1, P0 ;  /* 0x00000001ff047807 */ /* 0x000fe40000000000 */
[----:B------:R-:W-:Y:S02]  /*9710*/  SEL R3, RZ, 0x1, P1 ;  /* 0x00000001ff037807 */ /* 0x000fe40000800000 */
[----:B------:R-:W-:Y:S02]  /*9720*/  LOP3.LUT R103, R103, R4, RZ, 0x3c, !PT ;  /* 0x0000000467677212 */ /* 0x000fe400078e3cff */
[----:B------:R-:W-:Y:S02]  /*9730*/  @P2 R2UR UR36, R102 ;  /* 0x00000000662422ca */ /* 0x000fe400000e0000 */
[----:B------:R-:W-:Y:S02]  /*9740*/  LOP3.LUT R104, R104, R3, RZ, 0x3c, !PT ;  /* 0x0000000368687212 */ /* 0x000fe400078e3cff */
[----:B------:R-:W-:Y:S02]  /*9750*/  SEL R111, R111, RZ, P0 ;  /* 0x000000ff6f6f7207 */ /* 0x000fe40000000000 */
[----:B------:R-:W-:Y:S01]  /*9760*/  SEL R44, R0, RZ, P1 ;  /* 0x000000ff002c7207 */ /* 0x000fe20000800000 */
[----:B------:R-:W-:Y:S08]  /*9770*/  @P2 BRA `(.L_x_125) ;  /* 0xffffffb800a02947 */ /* 0x000ff0000383ffff */
[----:B------:R-:W1:Y:S01]  /*9780*/  LDCU.64 UR6, c[0x0][0xa88] ;  /* 0x00015100ff0677ac */ /* 0x000e620008000a00 */
[----:B------:R-:W3:Y:S01]  /*9790*/  LDCU.64 UR4, c[0x0][0xa90] ;  /* 0x00015200ff0477ac */ /* 0x000ee20008000a00 */
[----:B-1----:R-:W-:Y:S02]  /*97a0*/  ISETP.NE.U32.AND P2, PT, RZ, UR6, PT ;  /* 0x00000006ff007c0c */ /* 0x002fe4000bf45070 */
[----:B---3--:R-:W-:Y:S02]  /*97b0*/  ISETP.NE.U32.AND P1, PT, RZ, UR4, PT ;  /* 0x00000004ff007c0c */ /* 0x008fe4000bf25070 */
[----:B------:R-:W-:Y:S02]  /*97c0*/  ISETP.NE.AND.EX P2, PT, RZ, UR7, PT, P2 ;  /* 0x00000007ff007c0c */ /* 0x000fe4000bf45320 */
[----:B------:R-:W-:-:S13]  /*97d0*/  ISETP.NE.AND.EX P0, PT, RZ, UR5, PT, P1 ;  /* 0x00000005ff007c0c */ /* 0x000fda000bf05310 */
[----:B------:R-:W-:Y:S05]  /*97e0*/  @P2 BRA P0, `(.L_x_126) ;  /* 0x00000000003c2947 */ /* 0x000fea0000000000 */
[----:B------:R-:W-:-:S13]  /*97f0*/  ISETP.NE.AND.EX P1, PT, RZ, UR5, PT, P1 ;  /* 0x00000005ff007c0c */ /* 0x000fda000bf25310 */
[----:B------:R-:W-:Y:S05]  /*9800*/  @P1 BRA `(.L_x_127) ;  /* 0x00000000000c1947 */ /* 0x000fea0003800000 */
[----:B------:R-:W-:-:S13]  /*9810*/  FSETP.NEU.AND P0, PT, R49, RZ, PT ;  /* 0x000000ff3100720b */ /* 0x000fda0003f0d000 */
[----:B------:R-:W-:Y:S05]  /*9820*/  @!P0 EXIT ;  /* 0x000000000000894d */ /* 0x000fea0003800000 */
[----:B------:R-:W-:Y:S05]  /*9830*/  BRA `(.L_x_126) ;  /* 0x0000000000287947 */ /* 0x000fea0003800000 */
.L_x_127:
[----:B------:R-:W-:Y:S01]  /*9840*/  ISETP.NE.AND P0, PT, R109, RZ, PT ;  /* 0x000000ff6d00720c */ /* 0x000fe20003f05270 */
[----:B------:R-:W-:-:S12]  /*9850*/  BSSY.RECONVERGENT B0, `(.L_x_126) ;  /* 0x0000008000007945 */ /* 0x000fd80003800200 */
[----:B------:R-:W-:Y:S05]  /*9860*/  @P0 BRA `(.L_x_128) ;  /* 0x0000000000100947 */ /* 0x000fea0003800000 */
[----:B------:R-:W-:-:S04]  /*9870*/  ISETP.NE.U32.AND P0, PT, RZ, UR6, PT ;  /* 0x00000006ff007c0c */ /* 0x000fc8000bf05070 */
[----:B------:R-:W-:-:S13]  /*9880*/  ISETP.NE.AND.EX P0, PT, RZ, UR7, PT, P0 ;  /* 0x00000007ff007c0c */ /* 0x000fda000bf05300 */
[----:B------:R-:W-:Y:S05]  /*9890*/  @!P0 EXIT ;  /* 0x000000000000894d */ /* 0x000fea0003800000 */
[----:B------:R-:W-:Y:S05]  /*98a0*/  BRA `(.L_x_129) ;  /* 0x0000000000087947 */ /* 0x000fea0003800000 */
.L_x_128:
[----:B------:R-:W-:-:S13]  /*98b0*/  FSETP.NEU.AND P0, PT, R49, RZ, PT ;  /* 0x000000ff3100720b */ /* 0x000fda0003f0d000 */
[----:B------:R-:W-:Y:S05]  /*98c0*/  @!P0 EXIT ;  /* 0x000000000000894d */ /* 0x000fea0003800000 */
.L_x_129:
[----:B------:R-:W-:Y:S05]  /*98d0*/  BSYNC.RECONVERGENT B0 ;  /* 0x0000000000007941 */ /* 0x000fea0003800200 */
.L_x_126:
[----:B------:R-:W-:Y:S01]  /*98e0*/  ULEA UR4, UR48, UR46, 0x3 ;  /* 0x0000002e30047291 */ /* 0x000fe2000f8e18ff */
[----:B------:R-:W-:-:S04]  /*98f0*/  DEPBAR.LE SB0, 0x0 ;  /* 0x000080000000791a */ /* 0x000fc80000000000 */
[----:B------:R-:W-:-:S04]  /*9900*/  UIADD3 UR4, UPT, UPT, UR4, 0x80, URZ ;  /* 0x0000008004047890 */ /* 0x000fc8000fffe0ff */
[----:B------:R-:W-:-:S09]  /*9910*/  UPRMT UR4, UR37, 0x654, UR4 ;  /* 0x0000065425047896 */ /* 0x000fd20008000004 */
[----:B------:R-:W-:Y:S01]  /*9920*/  SYNCS.ARRIVE.TRANS64.RED.A1T0 RZ, [UR4], RZ ;  /* 0x000000ffffff79a7 */ /* 0x000fe20008100404 */
[----:B------:R-:W-:Y:S05]  /*9930*/  EXIT ;  /* 0x000000000000794d */ /* 0x000fea0003800000 */
.L_x_24:
[----:B--2---:R2:W1:Y:S02]  /*9940*/  SYNCS.PHASECHK.TRANS64.TRYWAIT P0, [R4+URZ+0x100], R5 ;  /* 0x00010005040075a7 */ /* 0x00446400080011ff */
[----:B-1----:R-:W-:Y:S05]  /*9950*/  @!P0 NANOSLEEP.SYNCS 0x989680 ;  /* 0x009896800000895d */ /* 0x002fea0003900000 */
[----:B------:R-:W1:Y:S02]  /*9960*/  @!P0 SYNCS.PHASECHK.TRANS64 P0, [R4+URZ+0x100], R5 ;  /* 0x00010005040085a7 */ /* 0x000e6400080010ff */
[----:B-1----:R-:W-:Y:S05]  /*9970*/  @!P0 BRA `(.L_x_24) ;  /* 0xfffffffc00f08947 */ /* 0x002fea000383ffff */
[----:B------:R-:W-:Y:S05]  /*9980*/  BRA `(.L_x_130) ;  /* 0xffffff7c00947947 */ /* 0x000fea000383ffff */
.L_x_27:
[----:B------:R-:W-:-:S07]  /*9990*/  MOV R4, UR33 ;  /* 0x0000002100047c02 */ /* 0x000fce0008000f00 */
.L_x_131:
[----:B-1----:R1:W2:Y:S02]  /*99a0*/  SYNCS.PHASECHK.TRANS64.TRYWAIT P0, [R4+URZ+0x30], R5 ;  /* 0x00003005040075a7 */ /* 0x0022a400080011ff */
[----:B--2---:R-:W-:Y:S05]  /*99b0*/  @!P0 NANOSLEEP.SYNCS 0x989680 ;  /* 0x009896800000895d */ /* 0x004fea0003900000 */
[----:B------:R-:W2:Y:S02]  /*99c0*/  @!P0 SYNCS.PHASECHK.TRANS64 P0, [R4+URZ+0x30], R5 ;  /* 0x00003005040085a7 */ /* 0x000ea400080010ff */
[----:B--2---:R-:W-:Y:S05]  /*99d0*/  @!P0 BRA `(.L_x_131) ;  /* 0xfffffffc00f08947 */ /* 0x004fea000383ffff */
[----:B------:R-:W-:Y:S05]  /*99e0*/  BRA `(.L_x_26) ;  /* 0xffffff7c00f07947 */ /* 0x000fea000383ffff */
.L_x_30:
[----:B-1----:R1:W2:Y:S02]  /*99f0*/  SYNCS.PHASECHK.TRANS64.TRYWAIT P0, [R8+URZ+0xb0], R5 ;  /* 0x0000b005080075a7 */ /* 0x0022a400080011ff */
[----:B--2---:R-:W-:Y:S05]  /*9a00*/  @!P0 NANOSLEEP.SYNCS 0x989680 ;  /* 0x009896800000895d */ /* 0x004fea0003900000 */
[----:B------:R-:W2:Y:S02]  /*9a10*/  @!P0 SYNCS.PHASECHK.TRANS64 P0, [R8+URZ+0xb0], R5 ;  /* 0x0000b005080085a7 */ /* 0x000ea400080010ff */
[----:B--2---:R-:W-:Y:S05]  /*9a20*/  @!P0 BRA `(.L_x_30) ;  /* 0xfffffffc00f08947 */ /* 0x004fea000383ffff */
[----:B------:R-:W-:Y:S05]  /*9a30*/  BRA `(.L_x_132) ;  /* 0xffffff8000a07947 */ /* 0x000fea000383ffff */
.L_x_34:
[----:B------:R-:W-:-:S07]  /*9a40*/  MOV R0, UR4 ;  /* 0x0000000400007c02 */ /* 0x000fce0008000f00 */
.L_x_133:
[----:B-1----:R1:W2:Y:S02]  /*9a50*/  SYNCS.PHASECHK.TRANS64.TRYWAIT P0, [R0+URZ], R3 ;  /* 0x00000003000075a7 */ /* 0x0022a400080011ff */
[----:B--2---:R-:W-:Y:S05]  /*9a60*/  @!P0 NANOSLEEP.SYNCS 0x989680 ;  /* 0x009896800000895d */ /* 0x004fea0003900000 */
[----:B------:R-:W2:Y:S02]  /*9a70*/  @!P0 SYNCS.PHASECHK.TRANS64 P0, [R0+URZ], R3 ;  /* 0x00000003000085a7 */ /* 0x000ea400080010ff */
[----:B--2---:R-:W-:Y:S05]  /*9a80*/  @!P0 BRA `(.L_x_133) ;  /* 0xfffffffc00f08947 */ /* 0x004fea000383ffff */
[----:B------:R-:W-:Y:S05]  /*9a90*/  BRA `(.L_x_134) ;  /* 0xffffff8800147947 */ /* 0x000fea000383ffff */
.L_x_35:
[----:B------:R-:W-:-:S07]  /*9aa0*/  MOV R0, UR4 ;  /* 0x0000000400007c02 */ /* 0x000fce0008000f00 */
.L_x_135:
[----:B-1----:R1:W2:Y:S02]  /*9ab0*/  SYNCS.PHASECHK.TRANS64.TRYWAIT P0, [R0+URZ], R3 ;  /* 0x00000003000075a7 */ /* 0x0022a400080011ff */
[----:B--2---:R-:W-:Y:S05]  /*9ac0*/  @!P0 NANOSLEEP.SYNCS 0x989680 ;  /* 0x009896800000895d */ /* 0x004fea0003900000 */
[----:B------:R-:W2:Y:S02]  /*9ad0*/  @!P0 SYNCS.PHASECHK.TRANS64 P0, [R0+URZ], R3 ;  /* 0x00000003000085a7 */ /* 0x000ea400080010ff */
[----:B--2---:R-:W-:Y:S05]  /*9ae0*/  @!P0 BRA `(.L_x_135) ;  /* 0xfffffffc00f08947 */ /* 0x004fea000383ffff */
[----:B------:R-:W-:Y:S05]  /*9af0*/  BRA `(.L_x_136) ;  /* 0xffffff8800207947 */ /* 0x000fea000383ffff */
.L_x_36:
[----:B------:R-:W-:-:S07]  /*9b00*/  MOV R0, UR4 ;  /* 0x0000000400007c02 */ /* 0x000fce0008000f00 */
.L_x_137:
[----:B-1----:R1:W2:Y:S02]  /*9b10*/  SYNCS.PHASECHK.TRANS64.TRYWAIT P0, [R0+URZ], R3 ;  /* 0x00000003000075a7 */ /* 0x0022a400080011ff */
[----:B--2---:R-:W-:Y:S05]  /*9b20*/  @!P0 NANOSLEEP.SYNCS 0x989680 ;  /* 0x009896800000895d */ /* 0x004fea0003900000 */
[----:B------:R-:W2:Y:S02]  /*9b30*/  @!P0 SYNCS.PHASECHK.TRANS64 P0, [R0+URZ], R3 ;  /* 0x00000003000085a7 */ /* 0x000ea400080010ff */
[----:B--2---:R-:W-:Y:S05]  /*9b40*/  @!P0 BRA `(.L_x_137) ;  /* 0xfffffffc00f08947 */ /* 0x004fea000383ffff */
[----:B------:R-:W-:Y:S05]  /*9b50*/  BRA `(.L_x_138) ;  /* 0xffffff88002c7947 */ /* 0x000fea000383ffff */
.L_x_37:
[----:B------:R-:W-:-:S07]  /*9b60*/  MOV R0, UR4 ;  /* 0x0000000400007c02 */ /* 0x000fce0008000f00 */
.L_x_139:
[----:B-1----:R1:W2:Y:S02]  /*9b70*/  SYNCS.PHASECHK.TRANS64.TRYWAIT P0, [R0+URZ], R3 ;  /* 0x00000003000075a7 */ /* 0x0022a400080011ff */
[----:B--2---:R-:W-:Y:S05]  /*9b80*/  @!P0 NANOSLEEP.SYNCS 0x989680 ;  /* 0x009896800000895d */ /* 0x004fea0003900000 */
[----:B------:R-:W2:Y:S02]  /*9b90*/  @!P0 SYNCS.PHASECHK.TRANS64 P0, [R0+URZ], R3 ;  /* 0x00000003000085a7 */ /* 0x000ea400080010ff */
[----:B--2---:R-:W-:Y:S05]  /*9ba0*/  @!P0 BRA `(.L_x_139) ;  /* 0xfffffffc00f08947 */ /* 0x004fea000383ffff */
[----:B------:R-:W-:Y:S05]  /*9bb0*/  BRA `(.L_x_140) ;  /* 0xffffff8800387947 */ /* 0x000fea000383ffff */
.L_x_38:
[----:B------:R-:W-:-:S07]  /*9bc0*/  MOV R0, UR4 ;  /* 0x0000000400007c02 */ /* 0x000fce0008000f00 */
.L_x_141:
[----:B-1----:R1:W2:Y:S02]  /*9bd0*/  SYNCS.PHASECHK.TRANS64.TRYWAIT P0, [R0+URZ], R3 ;  /* 0x00000003000075a7 */ /* 0x0022a400080011ff */
[----:B--2---:R-:W-:Y:S05]  /*9be0*/  @!P0 NANOSLEEP.SYNCS 0x989680 ;  /* 0x009896800000895d */ /* 0x004fea0003900000 */
[----:B------:R-:W2:Y:S02]  /*9bf0*/  @!P0 SYNCS.PHASECHK.TRANS64 P0, [R0+URZ], R3 ;  /* 0x00000003000085a7 */ /* 0x000ea400080010ff */
[----:B--2---:R-:W-:Y:S05]  /*9c00*/  @!P0 BRA `(.L_x_141) ;  /* 0xfffffffc00f08947 */ /* 0x004fea000383ffff */
[----:B------:R-:W-:Y:S05]  /*9c10*/  BRA `(.L_x_142) ;  /* 0xffffff8800447947 */ /* 0x000fea000383ffff */
.L_x_41:
[----:B-1----:R1:W2:Y:S02]  /*9c20*/  SYNCS.PHASECHK.TRANS64.TRYWAIT P0, [R0+URZ+0xf0], R5 ;  /* 0x0000f005000075a7 */ /* 0x0022a400080011ff */
[----:B--2---:R-:W-:Y:S05]  /*9c30*/  @!P0 NANOSLEEP.SYNCS 0x989680 ;  /* 0x009896800000895d */ /* 0x004fea0003900000 */
[----:B------:R-:W2:Y:S02]  /*9c40*/  @!P0 SYNCS.PHASECHK.TRANS64 P0, [R0+URZ+0xf0], R5 ;  /* 0x0000f005000085a7 */ /* 0x000ea400080010ff */
[----:B--2---:R-:W-:Y:S05]  /*9c50*/  @!P0 BRA `(.L_x_41) ;  /* 0xfffffffc00f08947 */ /* 0x004fea000383ffff */
[----:B------:R-:W-:Y:S05]  /*9c60*/  BRA `(.L_x_143) ;  /* 0xffffff8800a07947 */ /* 0x000fea000383ffff */
.L_x_42:
[----:B------:R-:W-:-:S07]  /*9c70*/  MOV R0, UR5 ;  /* 0x0000000500007c02 */ /* 0x000fce0008000f00 */
.L_x_144:
[----:B-1----:R1:W2:Y:S02]  /*9c80*/  SYNCS.PHASECHK.TRANS64.TRYWAIT P0, [R0+URZ+0xc0], R7 ;  /* 0x0000c007000075a7 */ /* 0x0022a400080011ff */
[----:B--2---:R-:W-:Y:S05]  /*9c90*/  @!P0 NANOSLEEP.SYNCS 0x989680 ;  /* 0x009896800000895d */ /* 0x004fea0003900000 */
[----:B------:R-:W2:Y:S02]  /*9ca0*/  @!P0 SYNCS.PHASECHK.TRANS64 P0, [R0+URZ+0xc0], R7 ;  /* 0x0000c007000085a7 */ /* 0x000ea400080010ff */
[----:B--2---:R-:W-:Y:S05]  /*9cb0*/  @!P0 BRA `(.L_x_144) ;  /* 0xfffffffc00f08947 */ /* 0x004fea000383ffff */
[----:B------:R-:W-:Y:S05]  /*9cc0*/  BRA `(.L_x_145) ;  /* 0xffffff8800b07947 */ /* 0x000fea000383ffff */
.L_x_43:
[----:B-1----:R1:W2:Y:S02]  /*9cd0*/  SYNCS.PHASECHK.TRANS64.TRYWAIT P1, [R0+URZ+0xb0], R5 ;  /* 0x0000b005000075a7 */ /* 0x0022a400080211ff */
[----:B--2---:R-:W-:Y:S05]  /*9ce0*/  @!P1 NANOSLEEP.SYNCS 0x989680 ;  /* 0x009896800000995d */ /* 0x004fea0003900000 */
[----:B------:R-:W2:Y:S02]  /*9cf0*/  @!P1 SYNCS.PHASECHK.TRANS64 P1, [R0+URZ+0xb0], R5 ;  /* 0x0000b005000095a7 */ /* 0x000ea400080210ff */
[----:B--2---:R-:W-:Y:S05]  /*9d00*/  @!P1 BRA `(.L_x_43) ;  /* 0xfffffffc00f09947 */ /* 0x004fea000383ffff */
[----:B------:R-:W-:Y:S05]  /*9d10*/  BRA `(.L_x_146) ;  /* 0xffffff8800e07947 */ /* 0x000fea000383ffff */
.L_x_46:
[----:B------:R-:W-:-:S07]  /*9d20*/  MOV R0, UR5 ;  /* 0x0000000500007c02 */ /* 0x000fce0008000f00 */
.L_x_147:
[----:B-1----:R1:W2:Y:S02]  /*9d30*/  SYNCS.PHASECHK.TRANS64.TRYWAIT P0, [R0+URZ+0xc0], R3 ;  /* 0x0000c003000075a7 */ /* 0x0022a400080011ff */
[----:B--2---:R-:W-:Y:S05]  /*9d40*/  @!P0 NANOSLEEP.SYNCS 0x989680 ;  /* 0x009896800000895d */ /* 0x004fea0003900000 */
[----:B------:R-:W2:Y:S02]  /*9d50*/  @!P0 SYNCS.PHASECHK.TRANS64 P0, [R0+URZ+0xc0], R3 ;  /* 0x0000c003000085a7 */ /* 0x000ea400080010ff */
[----:B--2---:R-:W-:Y:S05]  /*9d60*/  @!P0 BRA `(.L_x_147) ;  /* 0xfffffffc00f08947 */ /* 0x004fea000383ffff */
[----:B------:R-:W-:Y:S05]  /*9d70*/  BRA `(.L_x_45) ;  /* 0xffffff8c00347947 */ /* 0x000fea000383ffff */
.L_x_53:
[----:B-1----:R1:W2:Y:S02]  /*9d80*/  SYNCS.PHASECHK.TRANS64.TRYWAIT P1, [R0+URZ+0xb0], R5 ;  /* 0x0000b005000075a7 */ /* 0x0022a400080211ff */
[----:B--2---:R-:W-:Y:S05]  /*9d90*/  @!P1 NANOSLEEP.SYNCS 0x989680 ;  /* 0x009896800000995d */ /* 0x004fea0003900000 */
[----:B------:R-:W2:Y:S02]  /*9da0*/  @!P1 SYNCS.PHASECHK.TRANS64 P1, [R0+URZ+0xb0], R5 ;  /* 0x0000b005000095a7 */ /* 0x000ea400080210ff */
[----:B--2---:R-:W-:Y:S05]  /*9db0*/  @!P1 BRA `(.L_x_53) ;  /* 0xfffffffc00f09947 */ /* 0x004fea000383ffff */
[----:B------:R-:W-:Y:S05]  /*9dc0*/  BRA `(.L_x_148) ;  /* 0xffffff90009c7947 */ /* 0x000fea000383ffff */
.L_x_54:
[----:B------:R-:W-:-:S07]  /*9dd0*/  MOV R3, UR7 ;  /* 0x0000000700037c02 */ /* 0x000fce0008000f00 */
.L_x_149:
[----:B-1----:R1:W2:Y:S02]  /*9de0*/  SYNCS.PHASECHK.TRANS64.TRYWAIT P0, [R3+URZ+0xe0], R0 ;  /* 0x0000e000030075a7 */ /* 0x0022a400080011ff */
[----:B--2---:R-:W-:Y:S05]  /*9df0*/  @!P0 NANOSLEEP.SYNCS 0x989680 ;  /* 0x009896800000895d */ /* 0x004fea0003900000 */
[----:B------:R-:W2:Y:S02]  /*9e00*/  @!P0 SYNCS.PHASECHK.TRANS64 P0, [R3+URZ+0xe0], R0 ;  /* 0x0000e000030085a7 */ /* 0x000ea400080010ff */
[----:B--2---:R-:W-:Y:S05]  /*9e10*/  @!P0 BRA `(.L_x_149) ;  /* 0xfffffffc00f08947 */ /* 0x004fea000383ffff */
[----:B------:R-:W-:Y:S05]  /*9e20*/  BRA `(.L_x_150) ;  /* 0xffffff9000d47947 */ /* 0x000fea000383ffff */
.L_x_57:
[----:B------:R-:W-:Y:S07]  /*9e30*/  MOV R0, UR6 ;  /* 0x0000000600007c02 */ /* 0x000fee0008000f00 */
.L_x_151:
[----:B-1----:R1:W2:Y:S02]  /*9e40*/  SYNCS.PHASECHK.TRANS64.TRYWAIT P0, [R0+URZ], R3 ;  /* 0x00000003000075a7 */ /* 0x0022a400080011ff */
[----:B--2---:R-:W-:Y:S05]  /*9e50*/  @!P0 NANOSLEEP.SYNCS 0x989680 ;  /* 0x009896800000895d */ /* 0x004fea0003900000 */
[----:B------:R-:W2:Y:S02]  /*9e60*/  @!P0 SYNCS.PHASECHK.TRANS64 P0, [R0+URZ], R3 ;  /* 0x00000003000085a7 */ /* 0x000ea400080010ff */
[----:B--2---:R-:W-:Y:S05]  /*9e70*/  @!P0 BRA `(.L_x_151) ;  /* 0xfffffffc00f08947 */ /* 0x004fea000383ffff */
[----:B------:R-:W-:Y:S05]  /*9e80*/  BRA `(.L_x_56) ;  /* 0xffffff9000fc7947 */ /* 0x000fea000383ffff */
.L_x_61:
[----:B------:R-:W-:-:S07]  /*9e90*/  MOV R0, UR6 ;  /* 0x0000000600007c02 */ /* 0x000fce0008000f00 */
.L_x_152:
[----:B---3--:R3:W4:Y:S02]  /*9ea0*/  SYNCS.PHASECHK.TRANS64.TRYWAIT P0, [R0+URZ], R3 ;  /* 0x00000003000075a7 */ /* 0x00872400080011ff */
[----:B----4-:R-:W-:Y:S05]  /*9eb0*/  @!P0 NANOSLEEP.SYNCS 0x989680 ;  /* 0x009896800000895d */ /* 0x010fea0003900000 */
[----:B------:R-:W4:Y:S02]  /*9ec0*/  @!P0 SYNCS.PHASECHK.TRANS64 P0, [R0+URZ], R3 ;  /* 0x00000003000085a7 */ /* 0x000f2400080010ff */
[----:B----4-:R-:W-:Y:S05]  /*9ed0*/  @!P0 BRA `(.L_x_152) ;  /* 0xfffffffc00f08947 */ /* 0x010fea000383ffff */
[----:B------:R-:W-:Y:S05]  /*9ee0*/  BRA `(.L_x_153) ;  /* 0xffffff9800087947 */ /* 0x000fea000383ffff */
.L_x_62:
[----:B------:R-:W-:-:S07]  /*9ef0*/  MOV R0, UR7 ;  /* 0x0000000700007c02 */ /* 0x000fce0008000f00 */
.L_x_154:
[----:B-1----:R1:W3:Y:S02]  /*9f00*/  SYNCS.PHASECHK.TRANS64.TRYWAIT P0, [R0+URZ], R3 ;  /* 0x00000003000075a7 */ /* 0x0022e400080011ff */
[----:B---3--:R-:W-:Y:S05]  /*9f10*/  @!P0 NANOSLEEP.SYNCS 0x989680 ;  /* 0x009896800000895d */ /* 0x008fea0003900000 */
[----:B------:R-:W3:Y:S02]  /*9f20*/  @!P0 SYNCS.PHASECHK.TRANS64 P0, [R0+URZ], R3 ;  /* 0x00000003000085a7 */ /* 0x000ee400080010ff */
[----:B---3--:R-:W-:Y:S05]  /*9f30*/  @!P0 BRA `(.L_x_154) ;  /* 0xfffffffc00f08947 */ /* 0x008fea000383ffff */
[----:B------:R-:W-:Y:S05]  /*9f40*/  BRA `(.L_x_155) ;  /* 0xffffff9800147947 */ /* 0x000fea000383ffff */
.L_x_67:
[----:B--2---:R2:W4:Y:S02]  /*9f50*/  SYNCS.PHASECHK.TRANS64.TRYWAIT P0, [R0+URZ+0xb0], R3 ;  /* 0x0000b003000075a7 */ /* 0x00452400080011ff */
[----:B----4-:R-:W-:Y:S05]  /*9f60*/  @!P0 NANOSLEEP.SYNCS 0x989680 ;  /* 0x009896800000895d */ /* 0x010fea0003900000 */
[----:B------:R-:W4:Y:S02]  /*9f70*/  @!P0 SYNCS.PHASECHK.TRANS64 P0, [R0+URZ+0xb0], R3 ;  /* 0x0000b003000085a7 */ /* 0x000f2400080010ff */
[----:B----4-:R-:W-:Y:S05]  /*9f80*/  @!P0 BRA `(.L_x_67) ;  /* 0xfffffffc00f08947 */ /* 0x010fea000383ffff */
[----:B------:R-:W-:Y:S05]  /*9f90*/  BRA `(.L_x_156) ;  /* 0xffffff9c00107947 */ /* 0x000fea000383ffff */
.L_x_70:
[----:B------:R-:W-:Y:S07]  /*9fa0*/  MOV R0, UR4 ;  /* 0x0000000400007c02 */ /* 0x000fee0008000f00 */
.L_x_157:
[----:B--2---:R2:W3:Y:S02]  /*9fb0*/  SYNCS.PHASECHK.TRANS64.TRYWAIT P0, [R0+URZ+0xa8], R3 ;  /* 0x0000a803000075a7 */ /* 0x0044e400080011ff */
[----:B---3--:R-:W-:Y:S05]  /*9fc0*/  @!P0 NANOSLEEP.SYNCS 0x989680 ;  /* 0x009896800000895d */ /* 0x008fea0003900000 */
[----:B------:R-:W3:Y:S02]  /*9fd0*/  @!P0 SYNCS.PHASECHK.TRANS64 P0, [R0+URZ+0xa8], R3 ;  /* 0x0000a803000085a7 */ /* 0x000ee400080010ff */
[----:B---3--:R-:W-:Y:S05]  /*9fe0*/  @!P0 BRA `(.L_x_157) ;  /* 0xfffffffc00f08947 */ /* 0x008fea000383ffff */
[----:B------:R-:W-:Y:S05]  /*9ff0*/  BRA `(.L_x_69) ;  /* 0xffffff9c00f07947 */ /* 0x000fea000383ffff */
.L_x_73:
[----:B------:R-:W-:Y:S07]  /*a000*/  MOV R0, UR4 ;  /* 0x0000000400007c02 */ /* 0x000fee0008000f00 */
.L_x_158:
[----:B-1----:R1:W2:Y:S02]  /*a010*/  SYNCS.PHASECHK.TRANS64.TRYWAIT P0, [R0+URZ+0x80], R11 ;  /* 0x0000800b000075a7 */ /* 0x0022a400080011ff */
[----:B--2---:R-:W-:Y:S05]  /*a020*/  @!P0 NANOSLEEP.SYNCS 0x989680 ;  /* 0x009896800000895d */ /* 0x004fea0003900000 */
[----:B------:R-:W2:Y:S02]  /*a030*/  @!P0 SYNCS.PHASECHK.TRANS64 P0, [R0+URZ+0x80], R11 ;  /* 0x0000800b000085a7 */ /* 0x000ea400080010ff */
[----:B--2---:R-:W-:Y:S05]  /*a040*/  @!P0 BRA `(.L_x_158) ;  /* 0xfffffffc00f08947 */ /* 0x004fea000383ffff */
[----:B------:R-:W-:Y:S05]  /*a050*/  BRA `(.L_x_159) ;  /* 0xffffffa000687947 */ /* 0x000fea000383ffff */
.L_x_74:
[----:B------:R-:W-:Y:S07]  /*a060*/  MOV R0, UR4 ;  /* 0x0000000400007c02 */ /* 0x000fee0008000f00 */
.L_x_160:
[----:B-1----:R1:W2:Y:S02]  /*a070*/  SYNCS.PHASECHK.TRANS64.TRYWAIT P0, [R0+URZ+0x88], R11 ;  /* 0x0000880b000075a7 */ /* 0x0022a400080011ff */
[----:B--2---:R-:W-:Y:S05]  /*a080*/  @!P0 NANOSLEEP.SYNCS 0x989680 ;  /* 0x009896800000895d */ /* 0x004fea0003900000 */
[----:B------:R-:W2:Y:S02]  /*a090*/  @!P0 SYNCS.PHASECHK.TRANS64 P0, [R0+URZ+0x88], R11 ;  /* 0x0000880b000085a7 */ /* 0x000ea400080010ff */
[----:B--2---:R-:W-:Y:S05]  /*a0a0*/  @!P0 BRA `(.L_x_160) ;  /* 0xfffffffc00f08947 */ /* 0x004fea000383ffff */
[----:B------:R-:W-:Y:S05]  /*a0b0*/  BRA `(.L_x_161) ;  /* 0xffffffa000f87947 */ /* 0x000fea000383ffff */
.L_x_75:
[----:B------:R-:W-:Y:S07]  /*a0c0*/  MOV R0, UR4 ;  /* 0x0000000400007c02 */ /* 0x000fee0008000f00 */
.L_x_162:
[----:B-1----:R1:W2:Y:S02]  /*a0d0*/  SYNCS.PHASECHK.TRANS64.TRYWAIT P0, [R0+URZ+0x90], R11 ;  /* 0x0000900b000075a7 */ /* 0x0022a400080011ff */
[----:B--2---:R-:W-:Y:S05]  /*a0e0*/  @!P0 NANOSLEEP.SYNCS 0x989680 ;  /* 0x009896800000895d */ /* 0x004fea0003900000 */
[----:B------:R-:W2:Y:S02]  /*a0f0*/  @!P0 SYNCS.PHASECHK.TRANS64 P0, [R0+URZ+0x90], R11 ;  /* 0x0000900b000085a7 */ /* 0x000ea400080010ff */
[----:B--2---:R-:W-:Y:S05]  /*a100*/  @!P0 BRA `(.L_x_162) ;  /* 0xfffffffc00f08947 */ /* 0x004fea000383ffff */
[----:B------:R-:W-:Y:S05]  /*a110*/  BRA `(.L_x_163) ;  /* 0xffffffa400907947 */ /* 0x000fea000383ffff */
.L_x_76:
[----:B------:R-:W-:Y:S07]  /*a120*/  MOV R0, UR4 ;  /* 0x0000000400007c02 */ /* 0x000fee0008000f00 */
.L_x_164:
[----:B-1----:R1:W2:Y:S02]  /*a130*/  SYNCS.PHASECHK.TRANS64.TRYWAIT P0, [R0+URZ+0x98], R11 ;  /* 0x0000980b000075a7 */ /* 0x0022a400080011ff */
[----:B--2---:R-:W-:Y:S05]  /*a140*/  @!P0 NANOSLEEP.SYNCS 0x989680 ;  /* 0x009896800000895d */ /* 0x004fea0003900000 */
[----:B------:R-:W2:Y:S02]  /*a150*/  @!P0 SYNCS.PHASECHK.TRANS64 P0, [R0+URZ+0x98], R11 ;  /* 0x0000980b000085a7 */ /* 0x000ea400080010ff */
[----:B--2---:R-:W-:Y:S05]  /*a160*/  @!P0 BRA `(.L_x_164) ;  /* 0xfffffffc00f08947 */ /* 0x004fea000383ffff */
[----:B------:R-:W-:Y:S05]  /*a170*/  BRA `(.L_x_165) ;  /* 0xffffffa800687947 */ /* 0x000fea000383ffff */
.L_x_78:
[----:B------:R-:W-:-:S07]  /*a180*/  MOV R0, UR4 ;  /* 0x0000000400007c02 */ /* 0x000fce0008000f00 */
.L_x_166:
[----:B-1----:R1:W2:Y:S02]  /*a190*/  SYNCS.PHASECHK.TRANS64.TRYWAIT P0, [R0+URZ+0x80], R3 ;  /* 0x00008003000075a7 */ /* 0x0022a400080011ff */
[----:B--2---:R-:W-:Y:S05]  /*a1a0*/  @!P0 NANOSLEEP.SYNCS 0x989680 ;  /* 0x009896800000895d */ /* 0x004fea0003900000 */
[----:B------:R-:W2:Y:S02]  /*a1b0*/  @!P0 SYNCS.PHASECHK.TRANS64 P0, [R0+URZ+0x80], R3 ;  /* 0x00008003000085a7 */ /* 0x000ea400080010ff */
[----:B--2---:R-:W-:Y:S05]  /*a1c0*/  @!P0 BRA `(.L_x_166) ;  /* 0xfffffffc00f08947 */ /* 0x004fea000383ffff */
[----:B------:R-:W-:Y:S05]  /*a1d0*/  BRA `(.L_x_167) ;  /* 0xffffffac002c7947 */ /* 0x000fea000383ffff */
.L_x_79:
[----:B-1----:R-:W-:-:S07]  /*a1e0*/  MOV R0, UR4 ;  /* 0x0000000400007c02 */ /* 0x002fce0008000f00 */
.L_x_168:
[----:B-1----:R1:W2:Y:S02]  /*a1f0*/  SYNCS.PHASECHK.TRANS64.TRYWAIT P0, [R0+URZ+0x88], R3 ;  /* 0x00008803000075a7 */ /* 0x0022a400080011ff */
[----:B--2---:R-:W-:Y:S05]  /*a200*/  @!P0 NANOSLEEP.SYNCS 0x989680 ;  /* 0x009896800000895d */ /* 0x004fea0003900000 */
[----:B------:R-:W2:Y:S02]  /*a210*/  @!P0 SYNCS.PHASECHK.TRANS64 P0, [R0+URZ+0x88], R3 ;  /* 0x00008803000085a7 */ /* 0x000ea400080010ff */
[----:B--2---:R-:W-:Y:S05]  /*a220*/  @!P0 BRA `(.L_x_168) ;  /* 0xfffffffc00f08947 */ /* 0x004fea000383ffff */
[----:B------:R-:W-:Y:S05]  /*a230*/  BRA `(.L_x_169) ;  /* 0xffffffac001c7947 */ /* 0x000fea000383ffff */
.L_x_80:
[----:B-1----:R-:W-:-:S07]  /*a240*/  MOV R0, UR4 ;  /* 0x0000000400007c02 */ /* 0x002fce0008000f00 */
.L_x_170:
[----:B-1----:R1:W2:Y:S02]  /*a250*/  SYNCS.PHASECHK.TRANS64.TRYWAIT P0, [R0+URZ+0x90], R3 ;  /* 0x00009003000075a7 */ /* 0x0022a400080011ff */
[----:B--2---:R-:W-:Y:S05]  /*a260*/  @!P0 NANOSLEEP.SYNCS 0x989680 ;  /* 0x009896800000895d */ /* 0x004fea0003900000 */
[----:B------:R-:W2:Y:S02]  /*a270*/  @!P0 SYNCS.PHASECHK.TRANS64 P0, [R0+URZ+0x90], R3 ;  /* 0x00009003000085a7 */ /* 0x000ea400080010ff */
[----:B--2---:R-:W-:Y:S05]  /*a280*/  @!P0 BRA `(.L_x_170) ;  /* 0xfffffffc00f08947 */ /* 0x004fea000383ffff */
[----:B------:R-:W-:Y:S05]  /*a290*/  BRA `(.L_x_171) ;  /* 0xffffffac000c7947 */ /* 0x000fea000383ffff */
.L_x_82:
[----:B--2---:R2:W4:Y:S02]  /*a2a0*/  SYNCS.PHASECHK.TRANS64.TRYWAIT P0, [R0+URZ+0xb0], R3 ;  /* 0x0000b003000075a7 */ /* 0x00452400080011ff */
[----:B----4-:R-:W-:Y:S05]  /*a2b0*/  @!P0 NANOSLEEP.SYNCS 0x989680 ;  /* 0x009896800000895d */ /* 0x010fea0003900000 */
[----:B------:R-:W4:Y:S02]  /*a2c0*/  @!P0 SYNCS.PHASECHK.TRANS64 P0, [R0+URZ+0xb0], R3 ;  /* 0x0000b003000085a7 */ /* 0x000f2400080010ff */
[----:B----4-:R-:W-:Y:S05]  /*a2d0*/  @!P0 BRA `(.L_x_82) ;  /* 0xfffffffc00f08947 */ /* 0x010fea000383ffff */
[----:B------:R-:W-:Y:S05]  /*a2e0*/  BRA `(.L_x_172) ;  /* 0xffffffac00d87947 */ /* 0x000fea000383ffff */
.L_x_93:
[----:B-1----:R-:W-:Y:S04]  /*a2f0*/  MOV R0, UR46 ;  /* 0x0000002e00007c02 */ /* 0x002fe80008000f00 */
[----:B------:R1:W2:Y:S03]  /*a300*/  SYNCS.PHASECHK.TRANS64.TRYWAIT P0, [R0+URZ+0x60], R5 ;  /* 0x00006005000075a7 */ /* 0x0002a600080011ff */
[----:B--2---:R-:W-:Y:S05]  /*a310*/  @!P0 NANOSLEEP.SYNCS 0x989680 ;  /* 0x009896800000895d */ /* 0x004fea0003900000 */
[----:B------:R-:W2:Y:S02]  /*a320*/  @!P0 SYNCS.PHASECHK.TRANS64 P0, [R0+URZ+0x60], R5 ;  /* 0x00006005000085a7 */ /* 0x000ea400080010ff */
[----:B--2---:R-:W-:Y:S05]  /*a330*/  @!P0 BRA `(.L_x_93) ;  /* 0xfffffffc00ec8947 */ /* 0x004fea000383ffff */
[----:B------:R-:W-:Y:S05]  /*a340*/  BRA `(.L_x_92) ;  /* 0xffffffbc001c7947 */ /* 0x000fea000383ffff */
.L_x_95:
[----:B-1----:R1:W4:Y:S02]  /*a350*/  SYNCS.PHASECHK.TRANS64.TRYWAIT P1, [R114+URZ+0xd0], R3 ;  /* 0x0000d003720075a7 */ /* 0x00232400080211ff */
[----:B----4-:R-:W-:Y:S05]  /*a360*/  @!P1 NANOSLEEP.SYNCS 0x989680 ;  /* 0x009896800000995d */ /* 0x010fea0003900000 */
[----:B------:R-:W4:Y:S02]  /*a370*/  @!P1 SYNCS.PHASECHK.TRANS64 P1, [R114+URZ+0xd0], R3 ;  /* 0x0000d003720095a7 */ /* 0x000f2400080210ff */
[----:B----4-:R-:W-:Y:S05]  /*a380*/  @!P1 BRA `(.L_x_95) ;  /* 0xfffffffc00f09947 */ /* 0x010fea000383ffff */
[----:B------:R-:W-:Y:S05]  /*a390*/  BRA `(.L_x_94) ;  /* 0xffffffbc00b47947 */ /* 0x000fea000383ffff */
.L_x_104:
[----:B-1----:R1:W3:Y:S02]  /*a3a0*/  SYNCS.PHASECHK.TRANS64.TRYWAIT P0, [R3+URZ+0x60], R0 ;  /* 0x00006000030075a7 */ /* 0x0022e400080011ff */
[----:B---3--:R-:W-:Y:S05]  /*a3b0*/  @!P0 NANOSLEEP.SYNCS 0x989680 ;  /* 0x009896800000895d */ /* 0x008fea0003900000 */
[----:B------:R-:W3:Y:S02]  /*a3c0*/  @!P0 SYNCS.PHASECHK.TRANS64 P0, [R3+URZ+0x60], R0 ;  /* 0x00006000030085a7 */ /* 0x000ee400080010ff */
[----:B---3--:R-:W-:Y:S05]  /*a3d0*/  @!P0 BRA `(.L_x_104) ;  /* 0xfffffffc00f08947 */ /* 0x008fea000383ffff */
[----:B------:R-:W-:Y:S05]  /*a3e0*/  BRA `(.L_x_103) ;  /* 0xffffffc800707947 */ /* 0x000fea000383ffff */
.L_x_112:
[----:B-1----:R1:W3:Y:S02]  /*a3f0*/  SYNCS.PHASECHK.TRANS64.TRYWAIT P0, [R3+URZ+0x60], R6 ;  /* 0x00006006030075a7 */ /* 0x0022e400080011ff */
[----:B---3--:R-:W-:Y:S05]  /*a400*/  @!P0 NANOSLEEP.SYNCS 0x989680 ;  /* 0x009896800000895d */ /* 0x008fea0003900000 */
[----:B------:R-:W3:Y:S02]  /*a410*/  @!P0 SYNCS.PHASECHK.TRANS64 P0, [R3+URZ+0x60], R6 ;  /* 0x00006006030085a7 */ /* 0x000ee400080010ff */
[----:B---3--:R-:W-:Y:S05]  /*a420*/  @!P0 BRA `(.L_x_112) ;  /* 0xfffffffc00f08947 */ /* 0x008fea000383ffff */
[----:B------:R-:W-:Y:S05]  /*a430*/  BRA `(.L_x_111) ;  /* 0xffffffd400d07947 */ /* 0x000fea000383ffff */
.L_x_120:
[----:B-1----:R1:W3:Y:S02]  /*a440*/  SYNCS.PHASECHK.TRANS64.TRYWAIT P0, [R118+URZ+0x60], R3 ;  /* 0x00006003760075a7 */ /* 0x0022e400080011ff */
[----:B---3--:R-:W-:Y:S05]  /*a450*/  @!P0 NANOSLEEP.SYNCS 0x989680 ;  /* 0x009896800000895d */ /* 0x008fea0003900000 */
[----:B------:R-:W3:Y:S02]  /*a460*/  @!P0 SYNCS.PHASECHK.TRANS64 P0, [R118+URZ+0x60], R3 ;  /* 0x00006003760085a7 */ /* 0x000ee400080010ff */
[----:B---3--:R-:W-:Y:S05]  /*a470*/  @!P0 BRA `(.L_x_120) ;  /* 0xfffffffc00f08947 */ /* 0x008fea000383ffff */
[----:B------:R-:W-:Y:S05]  /*a480*/  BRA `(.L_x_119) ;  /* 0xffffffe400307947 */ /* 0x000fea000383ffff */
        .weak           $__internal_0_$__cuda_sm10x_tcgen05_guardrail_trap_col_being_dealloced_not_returned_by_alloc
        .type           $__internal_0_$__cuda_sm10x_tcgen05_guardrail_trap_col_being_dealloced_not_returned_by_alloc,@function
        .size           $__internal_0_$__cuda_sm10x_tcgen05_guardrail_trap_col_being_dealloced_not_returned_by_alloc,($__internal_1_$__cuda_sm10x_tcgen05_guardrail_trap_phase_invalid_during_alloc - $__internal_0_$__cuda_sm10x_tcgen05_guardrail_trap_col_being_dealloced_not_returned_by_alloc)
$__internal_0_$__cuda_sm10x_tcgen05_guardrail_trap_col_being_dealloced_not_returned_by_alloc:
[----:B------:R-:W-:Y:S05]  /*a490*/  BPT.TRAP 0x1 ;  /* 0x000000040000795c */ /* 0x000fea0000300000 */
[----:B------:R-:W-:-:S04]  /*a4a0*/  HFMA2 R3, -RZ, RZ, 0, 0 ;  /* 0x00000000ff037431 */ /* 0x000fc800000001ff */
[----:B------:R-:W-:Y:S05]  /*a4b0*/  RET.REL.NODEC R2 `(_ZN7cutlass13device_kernelINS_4gemm6kernel13GemmUniversalIN4cute5tupleIJiiiiEEENS1_10collective13CollectiveMmaINS1_41MainloopSm100TmaUmmaWarpSpecializedSparseILi6ELi2ELi2ENS5_IJNS4_1CILi1EEENSA_ILi2EEESB_EEEEENS5_IJNSA_ILi128EEESF_NSA_ILi64EEEEEENS_10bfloat16_tENS5_IJNS4_6LayoutINS5_IJiNS5_IJSC_iEEEiEEENS5_IJlNS5_IJSB_SC_EEElEEEEENSJ_INS5_IJNS5_IJNS5_IJNSA_ILi8EEESC_SP_EEEiEEENS5_IJNS5_IJNSA_ILi16EEESC_NSA_ILi4EEEEEEiEEEiEEENS5_IJNS5_IJNS5_IJSF_SS_NSA_ILi2048EEEEEENSA_ILi16384EEEEEENS5_IJNS5_IJSB_NSA_ILi1024EEENSA_ILi32EEEEEElEEElEEEEEEEESI_NS5_IJlSB_lEEENS4_8TiledMMAINS4_8MMA_AtomIJNS4_27SM100_MMA_F16BF16_SS_SPARSEISI_SI_fLi128ELi128ELNS4_4UMMA5MajorE0ELS1D_0ELNS1C_7ScaleInE0ELS1E_0EEEEEENSJ_INS5_IJSB_SB_SB_EEENS5_IJNSA_ILi0EEES1I_S1I_EEEEENS5_IJNS4_10UnderscoreES1L_S1L_EEEEENS4_23SM90_TMA_LOAD_MULTICASTENS4_14ComposedLayoutINS4_7SwizzleILi2ELi4ELi3EEENS4_25smem_sparse_ptr_flag_bitsILi2ELi16EEENSJ_INS5_IJNS5_IJSB_SP_EEENS5_IJSC_S12_EEEEEENS5_IJNS5_IJS1I_SG_EEESM_EEEEEEEvNS4_8identityENS4_13SM90_TMA_LOADENS1P_INS1Q_ILi3ELi4ELi3EEENS4_18smem_ptr_flag_bitsILi16EEENSJ_INS5_IJSP_SG_EEENS5_IJSG_SB_EEEEEEEvS21_EENS_8epilogue10collective18CollectiveEpilogueINS2B_23Sm100TmaWarpSpecializedILi4ELi2ELi32ELb1ELb0EEEJSH_NS5_IJNSJ_ISF_SB_EENSJ_IS12_SB_EEEEEfNS5_IJSB_llEEEfS2J_NS2B_6fusion15FusionCallbacksIS2F_NS2K_17LinearCombinationIffffLNS_15FloatRoundStyleE2EEESH_S2I_JEEENS4_5SM1004TMEM4LOAD26SM100_TMEM_LOAD_32dp32b32xES22_NS1P_INS1Q_ILi2ELi5ELi2EEENS24_ILi32EEENSJ_INS5_IJS12_ST_EEENS5_IJSB_S12_EEEEEEENS4_39AutoVectorizingCopyWithAssumedAlignmentILi128EEENS4_14SM90_TMA_STOREES2Z_S31_S31_EEEvvEEEEvNT_6ParamsE) ;  /* 0xffffff5802d07950 */ /* 0x000fea0003c3ffff */
        .weak           $__internal_1_$__cuda_sm10x_tcgen05_guardrail_trap_phase_invalid_during_alloc
        .type           $__internal_1_$__cuda_sm10x_tcgen05_guardrail_trap_phase_invalid_during_alloc,@function
        .size           $__internal_1_$__cuda_sm10x_tcgen05_guardrail_trap_phase_invalid_during_alloc,($__internal_2_$__cuda_sm10x_tcgen05_guardrail_trap_unallocated_columns_being_dealloced - $__internal_1_$__cuda_sm10x_tcgen05_guardrail_trap_phase_invalid_during_alloc)
$__internal_1_$__cuda_sm10x_tcgen05_guardrail_trap_phase_invalid_during_alloc:
[----:B------:R-:W-:Y:S05]  /*a4c0*/  BPT.TRAP 0x1 ;  /* 0x000000040000795c */ /* 0x000fea0000300000 */
[----:B------:R-:W-:-:S04]  /*a4d0*/  MOV R3, 0x0 ;  /* 0x0000000000037802 */ /* 0x000fc80000000f00 */
[----:B------:R-:W-:Y:S05]  /*a4e0*/  RET.REL.NODEC R2 `(_ZN7cutlass13device_kernelINS_4gemm6kernel13GemmUniversalIN4cute5tupleIJiiiiEEENS1_10collective13CollectiveMmaINS1_41MainloopSm100TmaUmmaWarpSpecializedSparseILi6ELi2ELi2ENS5_IJNS4_1CILi1EEENSA_ILi2EEESB_EEEEENS5_IJNSA_ILi128EEESF_NSA_ILi64EEEEEENS_10bfloat16_tENS5_IJNS4_6LayoutINS5_IJiNS5_IJSC_iEEEiEEENS5_IJlNS5_IJSB_SC_EEElEEEEENSJ_INS5_IJNS5_IJNS5_IJNSA_ILi8EEESC_SP_EEEiEEENS5_IJNS5_IJNSA_ILi16EEESC_NSA_ILi4EEEEEEiEEEiEEENS5_IJNS5_IJNS5_IJSF_SS_NSA_ILi2048EEEEEENSA_ILi16384EEEEEENS5_IJNS5_IJSB_NSA_ILi1024EEENSA_ILi32EEEEEElEEElEEEEEEEESI_NS5_IJlSB_lEEENS4_8TiledMMAINS4_8MMA_AtomIJNS4_27SM100_MMA_F16BF16_SS_SPARSEISI_SI_fLi128ELi128ELNS4_4UMMA5MajorE0ELS1D_0ELNS1C_7ScaleInE0ELS1E_0EEEEEENSJ_INS5_IJSB_SB_SB_EEENS5_IJNSA_ILi0EEES1I_S1I_EEEEENS5_IJNS4_10UnderscoreES1L_S1L_EEEEENS4_23SM90_TMA_LOAD_MULTICASTENS4_14ComposedLayoutINS4_7SwizzleILi2ELi4ELi3EEENS4_25smem_sparse_ptr_flag_bitsILi2ELi16EEENSJ_INS5_IJNS5_IJSB_SP_EEENS5_IJSC_S12_EEEEEENS5_IJNS5_IJS1I_SG_EEESM_EEEEEEEvNS4_8identityENS4_13SM90_TMA_LOADENS1P_INS1Q_ILi3ELi4ELi3EEENS4_18smem_ptr_flag_bitsILi16EEENSJ_INS5_IJSP_SG_EEENS5_IJSG_SB_EEEEEEEvS21_EENS_8epilogue10collective18CollectiveEpilogueINS2B_23Sm100TmaWarpSpecializedILi4ELi2ELi32ELb1ELb0EEEJSH_NS5_IJNSJ_ISF_SB_EENSJ_IS12_SB_EEEEEfNS5_IJSB_llEEEfS2J_NS2B_6fusion15FusionCallbacksIS2F_NS2K_17LinearCombinationIffffLNS_15FloatRoundStyleE2EEESH_S2I_JEEENS4_5SM1004TMEM4LOAD26SM100_TMEM_LOAD_32dp32b32xES22_NS1P_INS1Q_ILi2ELi5ELi2EEENS24_ILi32EEENSJ_INS5_IJS12_ST_EEENS5_IJSB_S12_EEEEEEENS4_39AutoVectorizingCopyWithAssumedAlignmentILi128EEENS4_14SM90_TMA_STOREES2Z_S31_S31_EEEvvEEEEvNT_6ParamsE) ;  /* 0xffffff5802c47950 */ /* 0x000fea0003c3ffff */
        .weak           $__internal_2_$__cuda_sm10x_tcgen05_guardrail_trap_unallocated_columns_being_dealloced
        .type           $__internal_2_$__cuda_sm10x_tcgen05_guardrail_trap_unallocated_columns_being_dealloced,@function
        .size           $__internal_2_$__cuda_sm10x_tcgen05_guardrail_trap_unallocated_columns_being_dealloced,(.L_x_174 - $__internal_2_$__cuda_sm10x_tcgen05_guardrail_trap_unallocated_columns_being_dealloced)
$__internal_2_$__cuda_sm10x_tcgen05_guardrail_trap_unallocated_columns_being_dealloced:
[----:B------:R-:W-:Y:S05]  /*a4f0*/  BPT.TRAP 0x1 ;  /* 0x000000040000795c */ /* 0x000fea0000300000 */
[----:B------:R-:W-:-:S04]  /*a500*/  HFMA2 R3, -RZ, RZ, 0, 0 ;  /* 0x00000000ff037431 */ /* 0x000fc800000001ff */
[----:B------:R-:W-:Y:S05]  /*a510*/  RET.REL.NODEC R2 `(_ZN7cutlass13device_kernelINS_4gemm6kernel13GemmUniversalIN4cute5tupleIJiiiiEEENS1_10collective13CollectiveMmaINS1_41MainloopSm100TmaUmmaWarpSpecializedSparseILi6ELi2ELi2ENS5_IJNS4_1CILi1EEENSA_ILi2EEESB_EEEEENS5_IJNSA_ILi128EEESF_NSA_ILi64EEEEEENS_10bfloat16_tENS5_IJNS4_6LayoutINS5_IJiNS5_IJSC_iEEEiEEENS5_IJlNS5_IJSB_SC_EEElEEEEENSJ_INS5_IJNS5_IJNS5_IJNSA_ILi8EEESC_SP_EEEiEEENS5_IJNS5_IJNSA_ILi16EEESC_NSA_ILi4EEEEEEiEEEiEEENS5_IJNS5_IJNS5_IJSF_SS_NSA_ILi2048EEEEEENSA_ILi16384EEEEEENS5_IJNS5_IJSB_NSA_ILi1024EEENSA_ILi32EEEEEElEEElEEEEEEEESI_NS5_IJlSB_lEEENS4_8TiledMMAINS4_8MMA_AtomIJNS4_27SM100_MMA_F16BF16_SS_SPARSEISI_SI_fLi128ELi128ELNS4_4UMMA5MajorE0ELS1D_0ELNS1C_7ScaleInE0ELS1E_0EEEEEENSJ_INS5_IJSB_SB_SB_EEENS5_IJNSA_ILi0EEES1I_S1I_EEEEENS5_IJNS4_10UnderscoreES1L_S1L_EEEEENS4_23SM90_TMA_LOAD_MULTICASTENS4_14ComposedLayoutINS4_7SwizzleILi2ELi4ELi3EEENS4_25smem_sparse_ptr_flag_bitsILi2ELi16EEENSJ_INS5_IJNS5_IJSB_SP_EEENS5_IJSC_S12_EEEEEENS5_IJNS5_IJS1I_SG_EEESM_EEEEEEEvNS4_8identityENS4_13SM90_TMA_LOADENS1P_INS1Q_ILi3ELi4ELi3EEENS4_18smem_ptr_flag_bitsILi16EEENSJ_INS5_IJSP_SG_EEENS5_IJSG_SB_EEEEEEEvS21_EENS_8epilogue10collective18CollectiveEpilogueINS2B_23Sm100TmaWarpSpecializedILi4ELi2ELi32ELb1ELb0EEEJSH_NS5_IJNSJ_ISF_SB_EENSJ_IS12_SB_EEEEEfNS5_IJSB_llEEEfS2J_NS2B_6fusion15FusionCallbacksIS2F_NS2K_17LinearCombinationIffffLNS_15FloatRoundStyleE2EEESH_S2I_JEEENS4_5SM1004TMEM4LOAD26SM100_TMEM_LOAD_32dp32b32xES22_NS1P_INS1Q_ILi2ELi5ELi2EEENS24_ILi32EEENSJ_INS5_IJS12_ST_EEENS5_IJSB_S12_EEEEEEENS4_39AutoVectorizingCopyWithAssumedAlignmentILi128EEENS4_14SM90_TMA_STOREES2Z_S31_S31_EEEvvEEEEvNT_6ParamsE) ;  /* 0xffffff5802b87950 */ /* 0x000fea0003c3ffff */
.L_x_173:
[----:B------:R-:W-:-:S00]  /*a520*/  BRA `(.L_x_173) ;  /* 0xfffffffc00fc7947 */ /* 0x000fc0000383ffff */
[----:B------:R-:W-:-:S00]  /*a530*/  NOP ;  /* 0x0000000000007918 */ /* 0x000fc00000000000 */
        /* <DEDUP_REMOVED lines=12> */
.L_x_174:


//--------------------- .nv.global.init           --------------------------
	.section	.nv.global.init,"aw",@progbits
.nv.global.init:
	.type		$str$27,@object
	.size		$str$27,($str$28 - $str$27)
$str$27:
        /*0000*/ 	.byte	0x28, 0x61, 0x64, 0x64, 0x72, 0x65, 0x73, 0x73, 0x20, 0x26, 0x20, 0x6d, 0x61, 0x73, 0x6b, 0x29
        /*0010*/ 	.byte	0x20, 0x3d, 0x3d, 0x20, 0x30, 0x00
	.type		$str$28,@object
	.size		$str$28,($str$26 - $str$28)
$str$28:
        /*0016*/ 	.byte	0x2f, 0x74, 0x6d, 0x70, 0x2f, 0x63, 0x75, 0x74, 0x6c, 0x61, 0x73, 0x73, 0x5f, 0x73, 0x77, 0x65
        /*0026*/ 	.byte	0x65, 0x70, 0x5f, 0x73, 0x72, 0x63, 0x2f, 0x69, 0x6e, 0x63, 0x6c, 0x75, 0x64, 0x65, 0x2f, 0x63
        /*0036*/ 	.byte	0x75, 0x74, 0x65, 0x2f, 0x70, 0x6f, 0x69, 0x6e, 0x74, 0x65, 0x72, 0x5f, 0x66, 0x6c, 0x61, 0x67
        /*0046*/ 	.byte	0x67, 0x65, 0x64, 0x2e, 0x68, 0x70, 0x70, 0x00
	.type		$str$26,@object
	.size		$str$26,($str$25 - $str$26)
$str$26:
        /*004e*/ 	.byte	0x2f, 0x74, 0x6d, 0x70, 0x2f, 0x63, 0x75, 0x74, 0x6c, 0x61, 0x73, 0x73, 0x5f, 0x73, 0x77, 0x65
        /*005e*/ 	.byte	0x65, 0x70, 0x5f, 0x73, 0x72, 0x63, 0x2f, 0x69, 0x6e, 0x63, 0x6c, 0x75, 0x64, 0x65, 0x2f, 0x63
        /*006e*/ 	.byte	0x75, 0x74, 0x65, 0x2f, 0x61, 0x74, 0x6f, 0x6d, 0x2f, 0x63, 0x6f, 0x70, 0x79, 0x5f, 0x74, 0x72
        /*007e*/ 	.byte	0x61, 0x69, 0x74, 0x73, 0x5f, 0x73, 0x6d, 0x31, 0x30, 0x30, 0x2e, 0x68, 0x70, 0x70, 0x00
	.type		$str$25,@object
	.size		$str$25,(__unnamed_1 - $str$25)
$str$25:
        /*008d*/ 	.byte	0x28, 0x28, 0x75, 0x69, 0x6e, 0x74, 0x33, 0x32, 0x5f, 0x74, 0x28, 0x74, 0x68, 0x72, 0x65, 0x61
        /*009d*/ 	.byte	0x64, 0x49, 0x64, 0x78, 0x2e, 0x78, 0x29, 0x20, 0x2f, 0x20, 0x33, 0x32, 0x29, 0x20, 0x25, 0x20
        /*00ad*/ 	.byte	0x34, 0x29, 0x20, 0x3d, 0x3d, 0x20, 0x28, 0x28, 0x28, 0x74, 0x6d, 0x65, 0x6d, 0x5f, 0x61, 0x64
        /*00bd*/ 	.byte	0x64, 0x72, 0x20, 0x3e, 0x3e, 0x20, 0x31, 0x36, 0x29, 0x20, 0x2f, 0x20, 0x33, 0x32, 0x29, 0x20
        /*00cd*/ 	.byte	0x25, 0x20, 0x34, 0x29, 0x00
	.type		__unnamed_1,@object
	.size		__unnamed_1,(__unnamed_2 - __unnamed_1)
__unnamed_1:
        /*00d2*/ 	.byte	0x61, 0x75, 0x74, 0x6f, 0x20, 0x63, 0x75, 0x74, 0x65, 0x3a, 0x3a, 0x61, 0x73, 0x5f, 0x70, 0x6f
        /* <DEDUP_REMOVED lines=23> */
        /*0252*/ 	.byte	0x3a, 0x3a, 0x43, 0x3c, 0x34, 0x30, 0x39, 0x36, 0x3e, 0x3e, 0x3e, 0x3e, 0x5d, 0x00
	.type		__unnamed_2,@object
	.size		__unnamed_2,(.L_2 - __unnamed_2)
__unnamed_2:
        /* <DEDUP_REMOVED lines=42> */
        /*0500*/ 	.byte	0x3e, 0x5d, 0x00
.L_2:


//--------------------- .nv.shared._ZN7cutlass13device_kernelINS_4gemm6kernel13GemmUniversalIN4cute5tupleIJiiiiEEENS1_10collective13CollectiveMmaINS1_41MainloopSm100TmaUmmaWarpSpecializedSparseILi6ELi2ELi2ENS5_IJNS4_1CILi1EEENSA_ILi2EEESB_EEEEENS5_IJNSA_ILi128EEESF_NSA_ILi64EEEEEENS_10bfloat16_tENS5_IJNS4_6LayoutINS5_IJiNS5_IJSC_iEEEiEEENS5_IJlNS5_IJSB_SC_EEElEEEEENSJ_INS5_IJNS5_IJNS5_IJNSA_ILi8EEESC_SP_EEEiEEENS5_IJNS5_IJNSA_ILi16EEESC_NSA_ILi4EEEEEEiEEEiEEENS5_IJNS5_IJNS5_IJSF_SS_NSA_ILi2048EEEEEENSA_ILi16384EEEEEENS5_IJNS5_IJSB_NSA_ILi1024EEENSA_ILi32EEEEEElEEElEEEEEEEESI_NS5_IJlSB_lEEENS4_8TiledMMAINS4_8MMA_AtomIJNS4_27SM100_MMA_F16BF16_SS_SPARSEISI_SI_fLi128ELi128ELNS4_4UMMA5MajorE0ELS1D_0ELNS1C_7ScaleInE0ELS1E_0EEEEEENSJ_INS5_IJSB_SB_SB_EEENS5_IJNSA_ILi0EEES1I_S1I_EEEEENS5_IJNS4_10UnderscoreES1L_S1L_EEEEENS4_23SM90_TMA_LOAD_MULTICASTENS4_14ComposedLayoutINS4_7SwizzleILi2ELi4ELi3EEENS4_25smem_sparse_ptr_flag_bitsILi2ELi16EEENSJ_INS5_IJNS5_IJSB_SP_EEENS5_IJSC_S12_EEEEEENS5_IJNS5_IJS1I_SG_EEESM_EEEEEEEvNS4_8identityENS4_13SM90_TMA_LOADENS1P_INS1Q_ILi3ELi4ELi3EEENS4_18smem_ptr_flag_bitsILi16EEENSJ_INS5_IJSP_SG_EEENS5_IJSG_SB_EEEEEEEvS21_EENS_8epilogue10collective18CollectiveEpilogueINS2B_23Sm100TmaWarpSpecializedILi4ELi2ELi32ELb1ELb0EEEJSH_NS5_IJNSJ_ISF_SB_EENSJ_IS12_SB_EEEEEfNS5_IJSB_llEEEfS2J_NS2B_6fusion15FusionCallbacksIS2F_NS2K_17LinearCombinationIffffLNS_15FloatRoundStyleE2EEESH_S2I_JEEENS4_5SM1004TMEM4LOAD26SM100_TMEM_LOAD_32dp32b32xES22_NS1P_INS1Q_ILi2ELi5ELi2EEENS24_ILi32EEENSJ_INS5_IJS12_ST_EEENS5_IJSB_S12_EEEEEEENS4_39AutoVectorizingCopyWithAssumedAlignmentILi128EEENS4_14SM90_TMA_STOREES2Z_S31_S31_EEEvvEEEEvNT_6ParamsE --------------------------
	.section	.nv.shared._ZN7cutlass13device_kernelINS_4gemm6kernel13GemmUniversalIN4cute5tupleIJiiiiEEENS1_10collective13CollectiveMmaINS1_41MainloopSm100TmaUmmaWarpSpecializedSparseILi6ELi2ELi2ENS5_IJNS4_1CILi1EEENSA_ILi2EEESB_EEEEENS5_IJNSA_ILi128EEESF_NSA_ILi64EEEEEENS_10bfloat16_tENS5_IJNS4_6LayoutINS5_IJiNS5_IJSC_iEEEiEEENS5_IJlNS5_IJSB_SC_EEElEEEEENSJ_INS5_IJNS5_IJNS5_IJNSA_ILi8EEESC_SP_EEEiEEENS5_IJNS5_IJNSA_ILi16EEESC_NSA_ILi4EEEEEEiEEEiEEENS5_IJNS5_IJNS5_IJSF_SS_NSA_ILi2048EEEEEENSA_ILi16384EEEEEENS5_IJNS5_IJSB_NSA_ILi1024EEENSA_ILi32EEEEEElEEElEEEEEEEESI_NS5_IJlSB_lEEENS4_8TiledMMAINS4_8MMA_AtomIJNS4_27SM100_MMA_F16BF16_SS_SPARSEISI_SI_fLi128ELi128ELNS4_4UMMA5MajorE0ELS1D_0ELNS1C_7ScaleInE0ELS1E_0EEEEEENSJ_INS5_IJSB_SB_SB_EEENS5_IJNSA_ILi0EEES1I_S1I_EEEEENS5_IJNS4_10UnderscoreES1L_S1L_EEEEENS4_23SM90_TMA_LOAD_MULTICASTENS4_14ComposedLayoutINS4_7SwizzleILi2ELi4ELi3EEENS4_25smem_sparse_ptr_flag_bitsILi2ELi16EEENSJ_INS5_IJNS5_IJSB_SP_EEENS5_IJSC_S12_EEEEEENS5_IJNS5_IJS1I_SG_EEESM_EEEEEEEvNS4_8identityENS4_13SM90_TMA_LOADENS1P_INS1Q_ILi3ELi4ELi3EEENS4_18smem_ptr_flag_bitsILi16EEENSJ_INS5_IJSP_SG_EEENS5_IJSG_SB_EEEEEEEvS21_EENS_8epilogue10collective18CollectiveEpilogueINS2B_23Sm100TmaWarpSpecializedILi4ELi2ELi32ELb1ELb0EEEJSH_NS5_IJNSJ_ISF_SB_EENSJ_IS12_SB_EEEEEfNS5_IJSB_llEEEfS2J_NS2B_6fusion15FusionCallbacksIS2F_NS2K_17LinearCombinationIffffLNS_15FloatRoundStyleE2EEESH_S2I_JEEENS4_5SM1004TMEM4LOAD26SM100_TMEM_LOAD_32dp32b32xES22_NS1P_INS1Q_ILi2ELi5ELi2EEENS24_ILi32EEENSJ_INS5_IJS12_ST_EEENS5_IJSB_S12_EEEEEEENS4_39AutoVectorizingCopyWithAssumedAlignmentILi128EEENS4_14SM90_TMA_STOREES2Z_S31_S31_EEEvvEEEEvNT_6ParamsE,"aw",@nobits
	.sectionflags	@""
	.align	16
	.zero		1024


//--------------------- .nv.shared.reserved.0     --------------------------
	.section	.nv.shared.reserved.0,"aw",@nobits
	.weak		__nv_reservedSMEM_offset_0_alias
	.size		__nv_reservedSMEM_offset_0_alias, 0, 64
	.other		__nv_reservedSMEM_offset_0_alias,@"STO_CUDA_RESERVED_SHARED STV_DEFAULT"
__nv_reservedSMEM_offset_0_alias:
	.zero		0
.nv.shared.reserved.0:
	.zero		64
	.weak		__nv_reservedSMEM_tcgen05_partition
	.type		__nv_reservedSMEM_tcgen05_partition,@object
	.size		__nv_reservedSMEM_tcgen05_partition,(.L_0 - __nv_reservedSMEM_tcgen05_partition)
__nv_reservedSMEM_tcgen05_partition:
	.zero		32
.L_0:


//--------------------- .nv.global                --------------------------
	.section	.nv.global,"aw",@nobits
.nv.global:
	.type		_ZN39_INTERNAL_26a967d0_4_k_cu_f918eed9_29314cute1_E,@object
	.size		_ZN39_INTERNAL_26a967d0_4_k_cu_f918eed9_29314cute1_E,(_ZN39_INTERNAL_26a967d0_4_k_cu_f918eed9_29314cuda3std3__45__cpo6cbeginE - _ZN39_INTERNAL_26a967d0_4_k_cu_f918eed9_29314cute1_E)
_ZN39_INTERNAL_26a967d0_4_k_cu_f918eed9_29314cute1_E:
	.zero		1
	.type		_ZN39_INTERNAL_26a967d0_4_k_cu_f918eed9_29314cuda3std3__45__cpo6cbeginE,@object
	.size		_ZN39_INTERNAL_26a967d0_4_k_cu_f918eed9_29314cuda3std3__45__cpo6cbeginE,(_ZN39_INTERNAL_26a967d0_4_k_cu_f918eed9_29314cuda3std3__48in_placeE - _ZN39_INTERNAL_26a967d0_4_k_cu_f918eed9_29314cuda3std3__45__cpo6cbeginE)
_ZN39_INTERNAL_26a967d0_4_k_cu_f918eed9_29314cuda3std3__45__cpo6cbeginE:
	.zero		1
	.type		_ZN39_INTERNAL_26a967d0_4_k_cu_f918eed9_29314cuda3std3__48in_placeE,@object
	.size		_ZN39_INTERNAL_26a967d0_4_k_cu_f918eed9_29314cuda3std3__48in_placeE,(_ZN39_INTERNAL_26a967d0_4_k_cu_f918eed9_29314cuda3std6ranges3__45__cpo9iter_moveE - _ZN39_INTERNAL_26a967d0_4_k_cu_f918eed9_29314cuda3std3__48in_placeE)
_ZN39_INTERNAL_26a967d0_4_k_cu_f918eed9_29314cuda3std3__48in_placeE:
	.zero		1
	.type		_ZN39_INTERNAL_26a967d0_4_k_cu_f918eed9_29314cuda3std6ranges3__45__cpo9iter_moveE,@object
	.size		_ZN39_INTERNAL_26a967d0_4_k_cu_f918eed9_29314cuda3std6ranges3__45__cpo9iter_moveE,(_ZN39_INTERNAL_26a967d0_4_k_cu_f918eed9_29314cuda3std3__45__cpo5beginE - _ZN39_INTERNAL_26a967d0_4_k_cu_f918eed9_29314cuda3std6ranges3__45__cpo9iter_moveE)
_ZN39_INTERNAL_26a967d0_4_k_cu_f918eed9_29314cuda3std6ranges3__45__cpo9iter_moveE:
	.zero		1
	.type		_ZN39_INTERNAL_26a967d0_4_k_cu_f918eed9_29314cuda3std3__45__cpo5beginE,@object
	.size		_ZN39_INTERNAL_26a967d0_4_k_cu_f918eed9_29314cuda3std3__45__cpo5beginE,(_ZN39_INTERNAL_26a967d0_4_k_cu_f918eed9_29314cuda3std3__441_GLOBAL__N__26a967d0_4_k_cu_f918eed9_29316ignoreE - _ZN39_INTERNAL_26a967d0_4_k_cu_f918eed9_29314cuda3std3__45__cpo5beginE)
_ZN39_INTERNAL_26a967d0_4_k_cu_f918eed9_29314cuda3std3__45__cpo5beginE:
	.zero		1
	.type		_ZN39_INTERNAL_26a967d0_4_k_cu_f918eed9_29314cuda3std3__441_GLOBAL__N__26a967d0_4_k_cu_f918eed9_29316ignoreE,@object
	.size		_ZN39_INTERNAL_26a967d0_4_k_cu_f918eed9_29314cuda3std3__441_GLOBAL__N__26a967d0_4_k_cu_f918eed9_29316ignoreE,(_ZN39_INTERNAL_26a967d0_4_k_cu_f918eed9_29314cute7productE - _ZN39_INTERNAL_26a967d0_4_k_cu_f918eed9_29314cuda3std3__441_GLOBAL__N__26a967d0_4_k_cu_f918eed9_29316ignoreE)
_ZN39_INTERNAL_26a967d0_4_k_cu_f918eed9_29314cuda3std3__441_GLOBAL__N__26a967d0_4_k_cu_f918eed9_29316ignoreE:
	.zero		1
	.type		_ZN39_INTERNAL_26a967d0_4_k_cu_f918eed9_29314cute7productE,@object
	.size		_ZN39_INTERNAL_26a967d0_4_k_cu_f918eed9_29314cute7productE,(_ZN39_INTERNAL_26a967d0_4_k_cu_f918eed9_29314cuda3std3__45__cpo3endE - _ZN39_INTERNAL_26a967d0_4_k_cu_f918eed9_29314cute7productE)
_ZN39_INTERNAL_26a967d0_4_k_cu_f918eed9_29314cute7productE:
	.zero		1
	.type		_ZN39_INTERNAL_26a967d0_4_k_cu_f918eed9_29314cuda3std3__45__cpo3endE,@object
	.size		_ZN39_INTERNAL_26a967d0_4_k_cu_f918eed9_29314cuda3std3__45__cpo3endE,(_ZN39_INTERNAL_26a967d0_4_k_cu_f918eed9_29314cuda3std3__419piecewise_constructE - _ZN39_INTERNAL_26a967d0_4_k_cu_f918eed9_29314cuda3std3__45__cpo3endE)
_ZN39_INTERNAL_26a967d0_4_k_cu_f918eed9_29314cuda3std3__45__cpo3endE:
	.zero		1
	.type		_ZN39_INTERNAL_26a967d0_4_k_cu_f918eed9_29314cuda3std3__419piecewise_constructE,@object
	.size		_ZN39_INTERNAL_26a967d0_4_k_cu_f918eed9_29314cuda3std3__419piecewise_constructE,(_ZN39_INTERNAL_26a967d0_4_k_cu_f918eed9_29314cuda3std3__45__cpo4cendE - _ZN39_INTERNAL_26a967d0_4_k_cu_f918eed9_29314cuda3std3__419piecewise_constructE)
_ZN39_INTERNAL_26a967d0_4_k_cu_f918eed9_29314cuda3std3__419piecewise_constructE:
	.zero		1
	.type		_ZN39_INTERNAL_26a967d0_4_k_cu_f918eed9_29314cuda3std3__45__cpo4cendE,@object
	.size		_ZN39_INTERNAL_26a967d0_4_k_cu_f918eed9_29314cuda3std3__45__cpo4cendE,(_ZN39_INTERNAL_26a967d0_4_k_cu_f918eed9_29314cuda3std6ranges3__45__cpo4swapE - _ZN39_INTERNAL_26a967d0_4_k_cu_f918eed9_29314cuda3std3__45__cpo4cendE)
_ZN39_INTERNAL_26a967d0_4_k_cu_f918eed9_29314cuda3std3__45__cpo4cendE:
	.zero		1
	.type		_ZN39_INTERNAL_26a967d0_4_k_cu_f918eed9_29314cuda3std6ranges3__45__cpo4swapE,@object
	.size		_ZN39_INTERNAL_26a967d0_4_k_cu_f918eed9_29314cuda3std6ranges3__45__cpo4swapE,(.L_10 - _ZN39_INTERNAL_26a967d0_4_k_cu_f918eed9_29314cuda3std6ranges3__45__cpo4swapE)
_ZN39_INTERNAL_26a967d0_4_k_cu_f918eed9_29314cuda3std6ranges3__45__cpo4swapE:
	.zero		1
.L_10:


//--------------------- .nv.constant0._ZN7cutlass13device_kernelINS_4gemm6kernel13GemmUniversalIN4cute5tupleIJiiiiEEENS1_10collective13CollectiveMmaINS1_41MainloopSm100TmaUmmaWarpSpecializedSparseILi6ELi2ELi2ENS5_IJNS4_1CILi1EEENSA_ILi2EEESB_EEEEENS5_IJNSA_ILi128EEESF_NSA_ILi64EEEEEENS_10bfloat16_tENS5_IJNS4_6LayoutINS5_IJiNS5_IJSC_iEEEiEEENS5_IJlNS5_IJSB_SC_EEElEEEEENSJ_INS5_IJNS5_IJNS5_IJNSA_ILi8EEESC_SP_EEEiEEENS5_IJNS5_IJNSA_ILi16EEESC_NSA_ILi4EEEEEEiEEEiEEENS5_IJNS5_IJNS5_IJSF_SS_NSA_ILi2048EEEEEENSA_ILi16384EEEEEENS5_IJNS5_IJSB_NSA_ILi1024EEENSA_ILi32EEEEEElEEElEEEEEEEESI_NS5_IJlSB_lEEENS4_8TiledMMAINS4_8MMA_AtomIJNS4_27SM100_MMA_F16BF16_SS_SPARSEISI_SI_fLi128ELi128ELNS4_4UMMA5MajorE0ELS1D_0ELNS1C_7ScaleInE0ELS1E_0EEEEEENSJ_INS5_IJSB_SB_SB_EEENS5_IJNSA_ILi0EEES1I_S1I_EEEEENS5_IJNS4_10UnderscoreES1L_S1L_EEEEENS4_23SM90_TMA_LOAD_MULTICASTENS4_14ComposedLayoutINS4_7SwizzleILi2ELi4ELi3EEENS4_25smem_sparse_ptr_flag_bitsILi2ELi16EEENSJ_INS5_IJNS5_IJSB_SP_EEENS5_IJSC_S12_EEEEEENS5_IJNS5_IJS1I_SG_EEESM_EEEEEEEvNS4_8identityENS4_13SM90_TMA_LOADENS1P_INS1Q_ILi3ELi4ELi3EEENS4_18smem_ptr_flag_bitsILi16EEENSJ_INS5_IJSP_SG_EEENS5_IJSG_SB_EEEEEEEvS21_EENS_8epilogue10collective18CollectiveEpilogueINS2B_23Sm100TmaWarpSpecializedILi4ELi2ELi32ELb1ELb0EEEJSH_NS5_IJNSJ_ISF_SB_EENSJ_IS12_SB_EEEEEfNS5_IJSB_llEEEfS2J_NS2B_6fusion15FusionCallbacksIS2F_NS2K_17LinearCombinationIffffLNS_15FloatRoundStyleE2EEESH_S2I_JEEENS4_5SM1004TMEM4LOAD26SM100_TMEM_LOAD_32dp32b32xES22_NS1P_INS1Q_ILi2ELi5ELi2EEENS24_ILi32EEENSJ_INS5_IJS12_ST_EEENS5_IJSB_S12_EEEEEEENS4_39AutoVectorizingCopyWithAssumedAlignmentILi128EEENS4_14SM90_TMA_STOREES2Z_S31_S31_EEEvvEEEEvNT_6ParamsE --------------------------
	.section	.nv.constant0._ZN7cutlass13device_kernelINS_4gemm6kernel13GemmUniversalIN4cute5tupleIJiiiiEEENS1_10collective13CollectiveMmaINS1_41MainloopSm100TmaUmmaWarpSpecializedSparseILi6ELi2ELi2ENS5_IJNS4_1CILi1EEENSA_ILi2EEESB_EEEEENS5_IJNSA_ILi128EEESF_NSA_ILi64EEEEEENS_10bfloat16_tENS5_IJNS4_6LayoutINS5_IJiNS5_IJSC_iEEEiEEENS5_IJlNS5_IJSB_SC_EEElEEEEENSJ_INS5_IJNS5_IJNS5_IJNSA_ILi8EEESC_SP_EEEiEEENS5_IJNS5_IJNSA_ILi16EEESC_NSA_ILi4EEEEEEiEEEiEEENS5_IJNS5_IJNS5_IJSF_SS_NSA_ILi2048EEEEEENSA_ILi16384EEEEEENS5_IJNS5_IJSB_NSA_ILi1024EEENSA_ILi32EEEEEElEEElEEEEEEEESI_NS5_IJlSB_lEEENS4_8TiledMMAINS4_8MMA_AtomIJNS4_27SM100_MMA_F16BF16_SS_SPARSEISI_SI_fLi128ELi128ELNS4_4UMMA5MajorE0ELS1D_0ELNS1C_7ScaleInE0ELS1E_0EEEEEENSJ_INS5_IJSB_SB_SB_EEENS5_IJNSA_ILi0EEES1I_S1I_EEEEENS5_IJNS4_10UnderscoreES1L_S1L_EEEEENS4_23SM90_TMA_LOAD_MULTICASTENS4_14ComposedLayoutINS4_7SwizzleILi2ELi4ELi3EEENS4_25smem_sparse_ptr_flag_bitsILi2ELi16EEENSJ_INS5_IJNS5_IJSB_SP_EEENS5_IJSC_S12_EEEEEENS5_IJNS5_IJS1I_SG_EEESM_EEEEEEEvNS4_8identityENS4_13SM90_TMA_LOADENS1P_INS1Q_ILi3ELi4ELi3EEENS4_18smem_ptr_flag_bitsILi16EEENSJ_INS5_IJSP_SG_EEENS5_IJSG_SB_EEEEEEEvS21_EENS_8epilogue10collective18CollectiveEpilogueINS2B_23Sm100TmaWarpSpecializedILi4ELi2ELi32ELb1ELb0EEEJSH_NS5_IJNSJ_ISF_SB_EENSJ_IS12_SB_EEEEEfNS5_IJSB_llEEEfS2J_NS2B_6fusion15FusionCallbacksIS2F_NS2K_17LinearCombinationIffffLNS_15FloatRoundStyleE2EEESH_S2I_JEEENS4_5SM1004TMEM4LOAD26SM100_TMEM_LOAD_32dp32b32xES22_NS1P_INS1Q_ILi2ELi5ELi2EEENS24_ILi32EEENSJ_INS5_IJS12_ST_EEENS5_IJSB_S12_EEEEEEENS4_39AutoVectorizingCopyWithAssumedAlignmentILi128EEENS4_14SM90_TMA_STOREES2Z_S31_S31_EEEvvEEEEvNT_6ParamsE,"a",@progbits
	.sectionflags	@""
	.align	4
.nv.constant0._ZN7cutlass13device_kernelINS_4gemm6kernel13GemmUniversalIN4cute5tupleIJiiiiEEENS1_10collective13CollectiveMmaINS1_41MainloopSm100TmaUmmaWarpSpecializedSparseILi6ELi2ELi2ENS5_IJNS4_1CILi1EEENSA_ILi2EEESB_EEEEENS5_IJNSA_ILi128EEESF_NSA_ILi64EEEEEENS_10bfloat16_tENS5_IJNS4_6LayoutINS5_IJiNS5_IJSC_iEEEiEEENS5_IJlNS5_IJSB_SC_EEElEEEEENSJ_INS5_IJNS5_IJNS5_IJNSA_ILi8EEESC_SP_EEEiEEENS5_IJNS5_IJNSA_ILi16EEESC_NSA_ILi4EEEEEEiEEEiEEENS5_IJNS5_IJNS5_IJSF_SS_NSA_ILi2048EEEEEENSA_ILi16384EEEEEENS5_IJNS5_IJSB_NSA_ILi1024EEENSA_ILi32EEEEEElEEElEEEEEEEESI_NS5_IJlSB_lEEENS4_8TiledMMAINS4_8MMA_AtomIJNS4_27SM100_MMA_F16BF16_SS_SPARSEISI_SI_fLi128ELi128ELNS4_4UMMA5MajorE0ELS1D_0ELNS1C_7ScaleInE0ELS1E_0EEEEEENSJ_INS5_IJSB_SB_SB_EEENS5_IJNSA_ILi0EEES1I_S1I_EEEEENS5_IJNS4_10UnderscoreES1L_S1L_EEEEENS4_23SM90_TMA_LOAD_MULTICASTENS4_14ComposedLayoutINS4_7SwizzleILi2ELi4ELi3EEENS4_25smem_sparse_ptr_flag_bitsILi2ELi16EEENSJ_INS5_IJNS5_IJSB_SP_EEENS5_IJSC_S12_EEEEEENS5_IJNS5_IJS1I_SG_EEESM_EEEEEEEvNS4_8identityENS4_13SM90_TMA_LOADENS1P_INS1Q_ILi3ELi4ELi3EEENS4_18smem_ptr_flag_bitsILi16EEENSJ_INS5_IJSP_SG_EEENS5_IJSG_SB_EEEEEEEvS21_EENS_8epilogue10collective18CollectiveEpilogueINS2B_23Sm100TmaWarpSpecializedILi4ELi2ELi32ELb1ELb0EEEJSH_NS5_IJNSJ_ISF_SB_EENSJ_IS12_SB_EEEEEfNS5_IJSB_llEEEfS2J_NS2B_6fusion15FusionCallbacksIS2F_NS2K_17LinearCombinationIffffLNS_15FloatRoundStyleE2EEESH_S2I_JEEENS4_5SM1004TMEM4LOAD26SM100_TMEM_LOAD_32dp32b32xES22_NS1P_INS1Q_ILi2ELi5ELi2EEENS24_ILi32EEENSJ_INS5_IJS12_ST_EEENS5_IJSB_S12_EEEEEEENS4_39AutoVectorizingCopyWithAssumedAlignmentILi128EEENS4_14SM90_TMA_STOREES2Z_S31_S31_EEEvvEEEEvNT_6ParamsE:
	.zero		3456


//--------------------- SYMBOLS --------------------------

	.type		.nv.reservedSmem.offset0,@object
	.size		.nv.reservedSmem.offset0,0x4
	.type		.nv.reservedSmem.cap,@object
	.size		.nv.reservedSmem.cap,0x4
	.type		__assertfail,@function
